//
// Generated by NVIDIA NVVM Compiler
//
// Compiler Build ID: CL-36424714
// Cuda compilation tools, release 13.0, V13.0.88
// Based on NVVM 20.0.0
//

.version 9.0
.target sm_100
.address_size 64

	// .globl	_Z8ssaa_gpuPK6uchar4PS_iii

.visible .entry _Z8ssaa_gpuPK6uchar4PS_iii(
	.param .u64 .ptr .align 1 _Z8ssaa_gpuPK6uchar4PS_iii_param_0,
	.param .u64 .ptr .align 1 _Z8ssaa_gpuPK6uchar4PS_iii_param_1,
	.param .u32 _Z8ssaa_gpuPK6uchar4PS_iii_param_2,
	.param .u32 _Z8ssaa_gpuPK6uchar4PS_iii_param_3,
	.param .u32 _Z8ssaa_gpuPK6uchar4PS_iii_param_4
)
{
	.reg .pred 	%p<22>;
	.reg .b16 	%rs<92>;
	.reg .b32 	%r<240>;
	.reg .b64 	%rd<53>;
	.reg .b64 	%fd<156>;

	ld.param.u64 	%rd4, [_Z8ssaa_gpuPK6uchar4PS_iii_param_0];
	ld.param.u64 	%rd3, [_Z8ssaa_gpuPK6uchar4PS_iii_param_1];
	ld.param.u32 	%r75, [_Z8ssaa_gpuPK6uchar4PS_iii_param_2];
	ld.param.u32 	%r77, [_Z8ssaa_gpuPK6uchar4PS_iii_param_4];
	cvta.to.global.u64 	%rd1, %rd4;
	cvta.to.global.u64 	%rd2, %rd3;
	mul.lo.s32 	%r78, %r77, %r77;
	cvt.rn.f64.u32 	%fd1, %r78;
	mov.u32 	%r79, %ntid.x;
	mov.u32 	%r80, %ctaid.x;
	mov.u32 	%r81, %tid.x;
	mad.lo.s32 	%r222, %r79, %r80, %r81;
	mov.u32 	%r82, %ntid.y;
	mov.u32 	%r83, %ctaid.y;
	mov.u32 	%r84, %tid.y;
	mad.lo.s32 	%r2, %r82, %r83, %r84;
	mov.u32 	%r85, %nctaid.x;
	mul.lo.s32 	%r3, %r79, %r85;
	mov.u32 	%r86, %nctaid.y;
	mul.lo.s32 	%r4, %r82, %r86;
	setp.ge.s32 	%p1, %r222, %r75;
	@%p1 bra 	$L__BB0_28;
	setp.lt.s32 	%p2, %r77, 1;
	@%p2 bra 	$L__BB0_19;
	add.s32 	%r5, %r77, -1;
	and.b32  	%r6, %r77, 7;
	and.b32  	%r7, %r77, 3;
	and.b32  	%r8, %r77, 2147483640;
	and.b32  	%r9, %r77, 1;
	neg.s32 	%r10, %r8;
	mul.lo.s32 	%r11, %r77, %r75;
	shl.b32 	%r12, %r11, 3;
$L__BB0_3:
	ld.param.u32 	%r220, [_Z8ssaa_gpuPK6uchar4PS_iii_param_3];
	setp.ge.s32 	%p11, %r2, %r220;
	mov.u32 	%r223, %r2;
	@%p11 bra 	$L__BB0_4;
	bra.uni 	$L__BB0_5;
$L__BB0_4:
	mov.u32 	%r215, %ntid.x;
	mov.u32 	%r216, %nctaid.x;
	mad.lo.s32 	%r222, %r215, %r216, %r222;
	setp.lt.s32 	%p21, %r222, %r75;
	@%p21 bra 	$L__BB0_3;
	bra.uni 	$L__BB0_28;
$L__BB0_5:
	mul.lo.s32 	%r16, %r223, %r77;
	mad.lo.s32 	%r113, %r75, %r16, %r75;
	add.s32 	%r114, %r222, %r113;
	mul.lo.s32 	%r17, %r77, %r114;
	add.s32 	%r115, %r16, 2;
	mad.lo.s32 	%r116, %r75, %r115, %r222;
	mul.lo.s32 	%r18, %r77, %r116;
	add.s32 	%r117, %r16, 3;
	mad.lo.s32 	%r118, %r75, %r117, %r222;
	mul.lo.s32 	%r19, %r77, %r118;
	add.s32 	%r119, %r16, 4;
	mad.lo.s32 	%r120, %r75, %r119, %r222;
	mul.lo.s32 	%r20, %r77, %r120;
	add.s32 	%r121, %r16, 5;
	mad.lo.s32 	%r122, %r75, %r121, %r222;
	mul.lo.s32 	%r21, %r77, %r122;
	add.s32 	%r123, %r16, 6;
	mad.lo.s32 	%r124, %r75, %r123, %r222;
	mul.lo.s32 	%r22, %r77, %r124;
	add.s32 	%r125, %r16, 7;
	mad.lo.s32 	%r126, %r75, %r125, %r222;
	mul.lo.s32 	%r23, %r77, %r126;
	mad.lo.s32 	%r127, %r11, %r223, %r222;
	mul.lo.s32 	%r24, %r77, %r127;
	mov.f64 	%fd155, 0d0000000000000000;
	mov.b32 	%r224, 0;
	mov.f64 	%fd154, %fd155;
	mov.f64 	%fd153, %fd155;
$L__BB0_6:
	setp.lt.u32 	%p12, %r5, 7;
	mov.b32 	%r235, 0;
	@%p12 bra 	$L__BB0_9;
	add.s32 	%r232, %r17, %r224;
	add.s32 	%r231, %r18, %r224;
	add.s32 	%r230, %r19, %r224;
	add.s32 	%r229, %r20, %r224;
	add.s32 	%r228, %r21, %r224;
	add.s32 	%r227, %r22, %r224;
	add.s32 	%r226, %r23, %r224;
	add.s32 	%r225, %r24, %r224;
	mov.u32 	%r233, %r10;
$L__BB0_8:
	.pragma "nounroll";
	mul.wide.s32 	%rd19, %r225, 4;
	add.s64 	%rd20, %rd1, %rd19;
	.pragma "used_bytes_mask 7";
	ld.global.u32 	%r129, [%rd20];
	bfe.u32 	%r130, %r129, 0, 8;
	cvt.u16.u32 	%rs2, %r130;
	and.b16  	%rs3, %rs2, 255;
	bfe.u32 	%r131, %r129, 8, 8;
	cvt.u16.u32 	%rs4, %r131;
	and.b16  	%rs5, %rs4, 255;
	bfe.u32 	%r132, %r129, 16, 8;
	cvt.u16.u32 	%rs6, %r132;
	and.b16  	%rs7, %rs6, 255;
	cvt.rn.f64.u16 	%fd45, %rs3;
	add.f64 	%fd46, %fd153, %fd45;
	cvt.rn.f64.u16 	%fd47, %rs5;
	add.f64 	%fd48, %fd154, %fd47;
	cvt.rn.f64.u16 	%fd49, %rs7;
	add.f64 	%fd50, %fd155, %fd49;
	mul.wide.s32 	%rd21, %r232, 4;
	add.s64 	%rd22, %rd1, %rd21;
	.pragma "used_bytes_mask 7";
	ld.global.u32 	%r133, [%rd22];
	bfe.u32 	%r134, %r133, 0, 8;
	cvt.u16.u32 	%rs8, %r134;
	and.b16  	%rs9, %rs8, 255;
	bfe.u32 	%r135, %r133, 8, 8;
	cvt.u16.u32 	%rs10, %r135;
	and.b16  	%rs11, %rs10, 255;
	bfe.u32 	%r136, %r133, 16, 8;
	cvt.u16.u32 	%rs12, %r136;
	and.b16  	%rs13, %rs12, 255;
	cvt.rn.f64.u16 	%fd51, %rs9;
	add.f64 	%fd52, %fd46, %fd51;
	cvt.rn.f64.u16 	%fd53, %rs11;
	add.f64 	%fd54, %fd48, %fd53;
	cvt.rn.f64.u16 	%fd55, %rs13;
	add.f64 	%fd56, %fd50, %fd55;
	mul.wide.s32 	%rd23, %r231, 4;
	add.s64 	%rd24, %rd1, %rd23;
	.pragma "used_bytes_mask 7";
	ld.global.u32 	%r137, [%rd24];
	bfe.u32 	%r138, %r137, 0, 8;
	cvt.u16.u32 	%rs14, %r138;
	and.b16  	%rs15, %rs14, 255;
	bfe.u32 	%r139, %r137, 8, 8;
	cvt.u16.u32 	%rs16, %r139;
	and.b16  	%rs17, %rs16, 255;
	bfe.u32 	%r140, %r137, 16, 8;
	cvt.u16.u32 	%rs18, %r140;
	and.b16  	%rs19, %rs18, 255;
	cvt.rn.f64.u16 	%fd57, %rs15;
	add.f64 	%fd58, %fd52, %fd57;
	cvt.rn.f64.u16 	%fd59, %rs17;
	add.f64 	%fd60, %fd54, %fd59;
	cvt.rn.f64.u16 	%fd61, %rs19;
	add.f64 	%fd62, %fd56, %fd61;
	mul.wide.s32 	%rd25, %r230, 4;
	add.s64 	%rd26, %rd1, %rd25;
	.pragma "used_bytes_mask 7";
	ld.global.u32 	%r141, [%rd26];
	bfe.u32 	%r142, %r141, 0, 8;
	cvt.u16.u32 	%rs20, %r142;
	and.b16  	%rs21, %rs20, 255;
	bfe.u32 	%r143, %r141, 8, 8;
	cvt.u16.u32 	%rs22, %r143;
	and.b16  	%rs23, %rs22, 255;
	bfe.u32 	%r144, %r141, 16, 8;
	cvt.u16.u32 	%rs24, %r144;
	and.b16  	%rs25, %rs24, 255;
	cvt.rn.f64.u16 	%fd63, %rs21;
	add.f64 	%fd64, %fd58, %fd63;
	cvt.rn.f64.u16 	%fd65, %rs23;
	add.f64 	%fd66, %fd60, %fd65;
	cvt.rn.f64.u16 	%fd67, %rs25;
	add.f64 	%fd68, %fd62, %fd67;
	mul.wide.s32 	%rd27, %r229, 4;
	add.s64 	%rd28, %rd1, %rd27;
	.pragma "used_bytes_mask 7";
	ld.global.u32 	%r145, [%rd28];
	bfe.u32 	%r146, %r145, 0, 8;
	cvt.u16.u32 	%rs26, %r146;
	and.b16  	%rs27, %rs26, 255;
	bfe.u32 	%r147, %r145, 8, 8;
	cvt.u16.u32 	%rs28, %r147;
	and.b16  	%rs29, %rs28, 255;
	bfe.u32 	%r148, %r145, 16, 8;
	cvt.u16.u32 	%rs30, %r148;
	and.b16  	%rs31, %rs30, 255;
	cvt.rn.f64.u16 	%fd69, %rs27;
	add.f64 	%fd70, %fd64, %fd69;
	cvt.rn.f64.u16 	%fd71, %rs29;
	add.f64 	%fd72, %fd66, %fd71;
	cvt.rn.f64.u16 	%fd73, %rs31;
	add.f64 	%fd74, %fd68, %fd73;
	mul.wide.s32 	%rd29, %r228, 4;
	add.s64 	%rd30, %rd1, %rd29;
	.pragma "used_bytes_mask 7";
	ld.global.u32 	%r149, [%rd30];
	bfe.u32 	%r150, %r149, 0, 8;
	cvt.u16.u32 	%rs32, %r150;
	and.b16  	%rs33, %rs32, 255;
	bfe.u32 	%r151, %r149, 8, 8;
	cvt.u16.u32 	%rs34, %r151;
	and.b16  	%rs35, %rs34, 255;
	bfe.u32 	%r152, %r149, 16, 8;
	cvt.u16.u32 	%rs36, %r152;
	and.b16  	%rs37, %rs36, 255;
	cvt.rn.f64.u16 	%fd75, %rs33;
	add.f64 	%fd76, %fd70, %fd75;
	cvt.rn.f64.u16 	%fd77, %rs35;
	add.f64 	%fd78, %fd72, %fd77;
	cvt.rn.f64.u16 	%fd79, %rs37;
	add.f64 	%fd80, %fd74, %fd79;
	mul.wide.s32 	%rd31, %r227, 4;
	add.s64 	%rd32, %rd1, %rd31;
	.pragma "used_bytes_mask 7";
	ld.global.u32 	%r153, [%rd32];
	bfe.u32 	%r154, %r153, 0, 8;
	cvt.u16.u32 	%rs38, %r154;
	and.b16  	%rs39, %rs38, 255;
	bfe.u32 	%r155, %r153, 8, 8;
	cvt.u16.u32 	%rs40, %r155;
	and.b16  	%rs41, %rs40, 255;
	bfe.u32 	%r156, %r153, 16, 8;
	cvt.u16.u32 	%rs42, %r156;
	and.b16  	%rs43, %rs42, 255;
	cvt.rn.f64.u16 	%fd81, %rs39;
	add.f64 	%fd82, %fd76, %fd81;
	cvt.rn.f64.u16 	%fd83, %rs41;
	add.f64 	%fd84, %fd78, %fd83;
	cvt.rn.f64.u16 	%fd85, %rs43;
	add.f64 	%fd86, %fd80, %fd85;
	mul.wide.s32 	%rd33, %r226, 4;
	add.s64 	%rd34, %rd1, %rd33;
	.pragma "used_bytes_mask 7";
	ld.global.u32 	%r157, [%rd34];
	bfe.u32 	%r158, %r157, 0, 8;
	cvt.u16.u32 	%rs44, %r158;
	and.b16  	%rs45, %rs44, 255;
	bfe.u32 	%r159, %r157, 8, 8;
	cvt.u16.u32 	%rs46, %r159;
	and.b16  	%rs47, %rs46, 255;
	bfe.u32 	%r160, %r157, 16, 8;
	cvt.u16.u32 	%rs48, %r160;
	and.b16  	%rs49, %rs48, 255;
	cvt.rn.f64.u16 	%fd87, %rs45;
	add.f64 	%fd153, %fd82, %fd87;
	cvt.rn.f64.u16 	%fd88, %rs47;
	add.f64 	%fd154, %fd84, %fd88;
	cvt.rn.f64.u16 	%fd89, %rs49;
	add.f64 	%fd155, %fd86, %fd89;
	add.s32 	%r233, %r233, 8;
	add.s32 	%r232, %r232, %r12;
	add.s32 	%r231, %r231, %r12;
	add.s32 	%r230, %r230, %r12;
	add.s32 	%r229, %r229, %r12;
	add.s32 	%r228, %r228, %r12;
	add.s32 	%r227, %r227, %r12;
	add.s32 	%r226, %r226, %r12;
	add.s32 	%r225, %r225, %r12;
	setp.ne.s32 	%p13, %r233, 0;
	mov.u32 	%r235, %r8;
	@%p13 bra 	$L__BB0_8;
$L__BB0_9:
	setp.eq.s32 	%p14, %r6, 0;
	@%p14 bra 	$L__BB0_17;
	add.s32 	%r161, %r6, -1;
	setp.lt.u32 	%p15, %r161, 3;
	@%p15 bra 	$L__BB0_12;
	add.s32 	%r162, %r235, %r16;
	mad.lo.s32 	%r163, %r162, %r75, %r222;
	mad.lo.s32 	%r164, %r163, %r77, %r224;
	mul.wide.s32 	%rd35, %r164, 4;
	add.s64 	%rd36, %rd1, %rd35;
	.pragma "used_bytes_mask 7";
	ld.global.u32 	%r165, [%rd36];
	bfe.u32 	%r166, %r165, 0, 8;
	cvt.u16.u32 	%rs50, %r166;
	and.b16  	%rs51, %rs50, 255;
	bfe.u32 	%r167, %r165, 8, 8;
	cvt.u16.u32 	%rs52, %r167;
	and.b16  	%rs53, %rs52, 255;
	bfe.u32 	%r168, %r165, 16, 8;
	cvt.u16.u32 	%rs54, %r168;
	and.b16  	%rs55, %rs54, 255;
	cvt.rn.f64.u16 	%fd91, %rs51;
	add.f64 	%fd92, %fd153, %fd91;
	cvt.rn.f64.u16 	%fd93, %rs53;
	add.f64 	%fd94, %fd154, %fd93;
	cvt.rn.f64.u16 	%fd95, %rs55;
	add.f64 	%fd96, %fd155, %fd95;
	add.s32 	%r169, %r163, %r75;
	mad.lo.s32 	%r170, %r169, %r77, %r224;
	mul.wide.s32 	%rd37, %r170, 4;
	add.s64 	%rd38, %rd1, %rd37;
	.pragma "used_bytes_mask 7";
	ld.global.u32 	%r171, [%rd38];
	bfe.u32 	%r172, %r171, 0, 8;
	cvt.u16.u32 	%rs56, %r172;
	and.b16  	%rs57, %rs56, 255;
	bfe.u32 	%r173, %r171, 8, 8;
	cvt.u16.u32 	%rs58, %r173;
	and.b16  	%rs59, %rs58, 255;
	bfe.u32 	%r174, %r171, 16, 8;
	cvt.u16.u32 	%rs60, %r174;
	and.b16  	%rs61, %rs60, 255;
	cvt.rn.f64.u16 	%fd97, %rs57;
	add.f64 	%fd98, %fd92, %fd97;
	cvt.rn.f64.u16 	%fd99, %rs59;
	add.f64 	%fd100, %fd94, %fd99;
	cvt.rn.f64.u16 	%fd101, %rs61;
	add.f64 	%fd102, %fd96, %fd101;
	add.s32 	%r175, %r169, %r75;
	mad.lo.s32 	%r176, %r175, %r77, %r224;
	mul.wide.s32 	%rd39, %r176, 4;
	add.s64 	%rd40, %rd1, %rd39;
	.pragma "used_bytes_mask 7";
	ld.global.u32 	%r177, [%rd40];
	bfe.u32 	%r178, %r177, 0, 8;
	cvt.u16.u32 	%rs62, %r178;
	and.b16  	%rs63, %rs62, 255;
	bfe.u32 	%r179, %r177, 8, 8;
	cvt.u16.u32 	%rs64, %r179;
	and.b16  	%rs65, %rs64, 255;
	bfe.u32 	%r180, %r177, 16, 8;
	cvt.u16.u32 	%rs66, %r180;
	and.b16  	%rs67, %rs66, 255;
	cvt.rn.f64.u16 	%fd103, %rs63;
	add.f64 	%fd104, %fd98, %fd103;
	cvt.rn.f64.u16 	%fd105, %rs65;
	add.f64 	%fd106, %fd100, %fd105;
	cvt.rn.f64.u16 	%fd107, %rs67;
	add.f64 	%fd108, %fd102, %fd107;
	add.s32 	%r181, %r175, %r75;
	mad.lo.s32 	%r182, %r181, %r77, %r224;
	mul.wide.s32 	%rd41, %r182, 4;
	add.s64 	%rd42, %rd1, %rd41;
	.pragma "used_bytes_mask 7";
	ld.global.u32 	%r183, [%rd42];
	bfe.u32 	%r184, %r183, 0, 8;
	cvt.u16.u32 	%rs68, %r184;
	and.b16  	%rs69, %rs68, 255;
	bfe.u32 	%r185, %r183, 8, 8;
	cvt.u16.u32 	%rs70, %r185;
	and.b16  	%rs71, %rs70, 255;
	bfe.u32 	%r186, %r183, 16, 8;
	cvt.u16.u32 	%rs72, %r186;
	and.b16  	%rs73, %rs72, 255;
	cvt.rn.f64.u16 	%fd109, %rs69;
	add.f64 	%fd153, %fd104, %fd109;
	cvt.rn.f64.u16 	%fd110, %rs71;
	add.f64 	%fd154, %fd106, %fd110;
	cvt.rn.f64.u16 	%fd111, %rs73;
	add.f64 	%fd155, %fd108, %fd111;
	add.s32 	%r235, %r235, 4;
$L__BB0_12:
	setp.eq.s32 	%p16, %r7, 0;
	@%p16 bra 	$L__BB0_17;
	setp.eq.s32 	%p17, %r7, 1;
	@%p17 bra 	$L__BB0_15;
	add.s32 	%r187, %r235, %r16;
	mad.lo.s32 	%r188, %r187, %r75, %r222;
	mad.lo.s32 	%r189, %r188, %r77, %r224;
	mul.wide.s32 	%rd43, %r189, 4;
	add.s64 	%rd44, %rd1, %rd43;
	.pragma "used_bytes_mask 7";
	ld.global.u32 	%r190, [%rd44];
	bfe.u32 	%r191, %r190, 0, 8;
	cvt.u16.u32 	%rs74, %r191;
	and.b16  	%rs75, %rs74, 255;
	bfe.u32 	%r192, %r190, 8, 8;
	cvt.u16.u32 	%rs76, %r192;
	and.b16  	%rs77, %rs76, 255;
	bfe.u32 	%r193, %r190, 16, 8;
	cvt.u16.u32 	%rs78, %r193;
	and.b16  	%rs79, %rs78, 255;
	cvt.rn.f64.u16 	%fd113, %rs75;
	add.f64 	%fd114, %fd153, %fd113;
	cvt.rn.f64.u16 	%fd115, %rs77;
	add.f64 	%fd116, %fd154, %fd115;
	cvt.rn.f64.u16 	%fd117, %rs79;
	add.f64 	%fd118, %fd155, %fd117;
	add.s32 	%r194, %r188, %r75;
	mad.lo.s32 	%r195, %r194, %r77, %r224;
	mul.wide.s32 	%rd45, %r195, 4;
	add.s64 	%rd46, %rd1, %rd45;
	.pragma "used_bytes_mask 7";
	ld.global.u32 	%r196, [%rd46];
	bfe.u32 	%r197, %r196, 0, 8;
	cvt.u16.u32 	%rs80, %r197;
	and.b16  	%rs81, %rs80, 255;
	bfe.u32 	%r198, %r196, 8, 8;
	cvt.u16.u32 	%rs82, %r198;
	and.b16  	%rs83, %rs82, 255;
	bfe.u32 	%r199, %r196, 16, 8;
	cvt.u16.u32 	%rs84, %r199;
	and.b16  	%rs85, %rs84, 255;
	cvt.rn.f64.u16 	%fd119, %rs81;
	add.f64 	%fd153, %fd114, %fd119;
	cvt.rn.f64.u16 	%fd120, %rs83;
	add.f64 	%fd154, %fd116, %fd120;
	cvt.rn.f64.u16 	%fd121, %rs85;
	add.f64 	%fd155, %fd118, %fd121;
	add.s32 	%r235, %r235, 2;
$L__BB0_15:
	setp.eq.s32 	%p18, %r9, 0;
	@%p18 bra 	$L__BB0_17;
	add.s32 	%r200, %r235, %r16;
	mad.lo.s32 	%r201, %r200, %r75, %r222;
	mad.lo.s32 	%r202, %r201, %r77, %r224;
	mul.wide.s32 	%rd47, %r202, 4;
	add.s64 	%rd48, %rd1, %rd47;
	.pragma "used_bytes_mask 7";
	ld.global.u32 	%r203, [%rd48];
	bfe.u32 	%r204, %r203, 0, 8;
	cvt.u16.u32 	%rs86, %r204;
	and.b16  	%rs87, %rs86, 255;
	bfe.u32 	%r205, %r203, 8, 8;
	cvt.u16.u32 	%rs88, %r205;
	and.b16  	%rs89, %rs88, 255;
	bfe.u32 	%r206, %r203, 16, 8;
	cvt.u16.u32 	%rs90, %r206;
	and.b16  	%rs91, %rs90, 255;
	cvt.rn.f64.u16 	%fd122, %rs87;
	add.f64 	%fd153, %fd153, %fd122;
	cvt.rn.f64.u16 	%fd123, %rs89;
	add.f64 	%fd154, %fd154, %fd123;
	cvt.rn.f64.u16 	%fd124, %rs91;
	add.f64 	%fd155, %fd155, %fd124;
$L__BB0_17:
	add.s32 	%r224, %r224, 1;
	setp.ne.s32 	%p19, %r224, %r77;
	@%p19 bra 	$L__BB0_6;
	ld.param.u32 	%r221, [_Z8ssaa_gpuPK6uchar4PS_iii_param_3];
	ld.param.u64 	%rd52, [_Z8ssaa_gpuPK6uchar4PS_iii_param_1];
	mul.lo.s32 	%r207, %r77, %r77;
	cvt.rn.f64.u32 	%fd125, %r207;
	div.rn.f64 	%fd126, %fd153, %fd125;
	div.rn.f64 	%fd127, %fd154, %fd125;
	div.rn.f64 	%fd128, %fd155, %fd125;
	cvt.rzi.u32.f64 	%r208, %fd126;
	cvt.rzi.u32.f64 	%r209, %fd127;
	cvt.rzi.u32.f64 	%r210, %fd128;
	mad.lo.s32 	%r211, %r223, %r75, %r222;
	cvta.to.global.u64 	%rd49, %rd52;
	mul.wide.s32 	%rd50, %r211, 4;
	add.s64 	%rd51, %rd49, %rd50;
	prmt.b32 	%r212, %r208, %r209, 0x3340U;
	prmt.b32 	%r213, %r210, 65535, 0x3340U;
	prmt.b32 	%r214, %r212, %r213, 0x5410U;
	st.global.u32 	[%rd51], %r214;
	add.s32 	%r223, %r223, %r4;
	setp.lt.s32 	%p20, %r223, %r221;
	@%p20 bra 	$L__BB0_5;
	bra.uni 	$L__BB0_4;
$L__BB0_19:
	ld.param.u32 	%r217, [_Z8ssaa_gpuPK6uchar4PS_iii_param_3];
	add.s32 	%r59, %r2, %r4;
	max.s32 	%r87, %r217, %r59;
	setp.lt.s32 	%p3, %r59, %r217;
	selp.u32 	%r88, 1, 0, %p3;
	add.s32 	%r89, %r59, %r88;
	sub.s32 	%r90, %r87, %r89;
	div.u32 	%r91, %r90, %r4;
	add.s32 	%r60, %r91, %r88;
	mov.f64 	%fd41, 0d0000000000000000;
	div.rn.f64 	%fd42, %fd41, %fd1;
	cvt.rzi.u32.f64 	%r92, %fd42;
	cvt.u16.u32 	%rs1, %r92;
	and.b32  	%r61, %r60, 3;
	mul.lo.s32 	%r62, %r2, %r75;
	mul.lo.s32 	%r63, %r59, %r75;
	add.s32 	%r64, %r59, %r4;
	mul.lo.s32 	%r65, %r64, %r75;
	add.s32 	%r66, %r64, %r4;
	prmt.b32 	%r97, %r98, 65535, 0x3340U;
$L__BB0_20:
	ld.param.u32 	%r218, [_Z8ssaa_gpuPK6uchar4PS_iii_param_3];
	setp.ge.s32 	%p4, %r2, %r218;
	@%p4 bra 	$L__BB0_27;
	setp.eq.s32 	%p5, %r61, 3;
	mov.u32 	%r238, %r2;
	@%p5 bra 	$L__BB0_25;
	setp.eq.s32 	%p6, %r61, 0;
	add.s32 	%r93, %r62, %r222;
	mul.wide.s32 	%rd5, %r93, 4;
	add.s64 	%rd6, %rd2, %rd5;
	cvt.u32.u16 	%r94, %rs1;
	prmt.b32 	%r95, %r94, %r96, 0x3340U;
	prmt.b32 	%r68, %r95, %r97, 0x5410U;
	bfi.b32 	%r69, %r94, %r68, 8, 8;
	bfi.b32 	%r70, %r94, %r69, 16, 8;
	st.global.u32 	[%rd6], %r70;
	mov.u32 	%r238, %r59;
	@%p6 bra 	$L__BB0_25;
	setp.eq.s32 	%p7, %r61, 1;
	add.s32 	%r99, %r63, %r222;
	mul.wide.s32 	%rd7, %r99, 4;
	add.s64 	%rd8, %rd2, %rd7;
	st.global.u32 	[%rd8], %r70;
	mov.u32 	%r238, %r64;
	@%p7 bra 	$L__BB0_25;
	add.s32 	%r100, %r65, %r222;
	mul.wide.s32 	%rd9, %r100, 4;
	add.s64 	%rd10, %rd2, %rd9;
	st.global.u32 	[%rd10], %r70;
	mov.u32 	%r238, %r66;
$L__BB0_25:
	setp.lt.u32 	%p8, %r60, 3;
	@%p8 bra 	$L__BB0_27;
$L__BB0_26:
	ld.param.u32 	%r219, [_Z8ssaa_gpuPK6uchar4PS_iii_param_3];
	mad.lo.s32 	%r101, %r238, %r75, %r222;
	mul.wide.s32 	%rd11, %r101, 4;
	add.s64 	%rd12, %rd2, %rd11;
	cvt.u32.u16 	%r102, %rs1;
	prmt.b32 	%r103, %r102, 65535, 0x3340U;
	prmt.b32 	%r104, %r102, %r102, 0x3340U;
	prmt.b32 	%r105, %r104, %r103, 0x5410U;
	st.global.u32 	[%rd12], %r105;
	add.s32 	%r106, %r238, %r4;
	mad.lo.s32 	%r107, %r106, %r75, %r222;
	mul.wide.s32 	%rd13, %r107, 4;
	add.s64 	%rd14, %rd2, %rd13;
	st.global.u32 	[%rd14], %r105;
	add.s32 	%r108, %r106, %r4;
	mad.lo.s32 	%r109, %r108, %r75, %r222;
	mul.wide.s32 	%rd15, %r109, 4;
	add.s64 	%rd16, %rd2, %rd15;
	st.global.u32 	[%rd16], %r105;
	add.s32 	%r110, %r108, %r4;
	mad.lo.s32 	%r111, %r110, %r75, %r222;
	mul.wide.s32 	%rd17, %r111, 4;
	add.s64 	%rd18, %rd2, %rd17;
	st.global.u32 	[%rd18], %r105;
	add.s32 	%r238, %r110, %r4;
	setp.lt.s32 	%p9, %r238, %r219;
	@%p9 bra 	$L__BB0_26;
$L__BB0_27:
	add.s32 	%r222, %r222, %r3;
	setp.lt.s32 	%p10, %r222, %r75;
	@%p10 bra 	$L__BB0_20;
$L__BB0_28:
	ret;

}


// ===== COMPILED SASS (sm_100) =====

	.target	sm_100

	.elftype	@"ET_EXEC"


//--------------------- .note.nv.tkinfo           --------------------------
	.section	.note.nv.tkinfo,"",@"SHT_NOTE"
	.sectionflags	@"SHF_NOTE_NV_TKINFO"
	.tkinfo
        /*0018*/ 	.word	0x00000002
        /*0030*/ 	.string	""
        /*0030*/ 	.string	"ptxas"
        /*0030*/ 	.string	"Cuda compilation tools, release 13.0, V13.0.88"
        /*0030*/ 	.string	"Build cuda_13.0.r13.0/compiler.36424714_0"
        /*0030*/ 	.string	"-arch sm_100 -m 64 "



//--------------------- .note.nv.cuinfo           --------------------------
	.section	.note.nv.cuinfo,"",@"SHT_NOTE"
	.sectionflags	@"SHF_NOTE_NV_CUINFO"
        /*0018*/ 	.short	0x0002
        /*001a*/ 	.short	0x0064
        /*001c*/ 	.short	0x0082
	.zero		2


//--------------------- .nv.info                  --------------------------
	.section	.nv.info,"",@"SHT_CUDA_INFO"
	.align	4


	//----- nvinfo : EIATTR_REGCOUNT
	.align		4
        /*0000*/ 	.byte	0x04, 0x2f
        /*0002*/ 	.short	(.L_1 - .L_0)
	.align		4
.L_0:
        /*0004*/ 	.word	index@(_Z8ssaa_gpuPK6uchar4PS_iii)
        /*0008*/ 	.word	0x00000028


	//----- nvinfo : EIATTR_FRAME_SIZE
	.align		4
.L_1:
        /*000c*/ 	.byte	0x04, 0x11
        /*000e*/ 	.short	(.L_3 - .L_2)
	.align		4
.L_2:
        /*0010*/ 	.word	index@($__internal_0_$__cuda_sm20_div_rn_f64_full)
        /*0014*/ 	.word	0x00000000


	//----- nvinfo : EIATTR_FRAME_SIZE
	.align		4
.L_3:
        /*0018*/ 	.byte	0x04, 0x11
        /*001a*/ 	.short	(.L_5 - .L_4)
	.align		4
.L_4:
        /*001c*/ 	.word	index@(_Z8ssaa_gpuPK6uchar4PS_iii)
        /*0020*/ 	.word	0x00000000


	//----- nvinfo : EIATTR_MIN_STACK_SIZE
	.align		4
.L_5:
        /*0024*/ 	.byte	0x04, 0x12
        /*0026*/ 	.short	(.L_7 - .L_6)
	.align		4
.L_6:
        /*0028*/ 	.word	index@(_Z8ssaa_gpuPK6uchar4PS_iii)
        /*002c*/ 	.word	0x00000000
.L_7:


//--------------------- .nv.compat                --------------------------
	.section	.nv.compat,"",@"SHT_CUDA_COMPAT_INFO"
	.align	4
        /*0000*/ 	.byte	0x02, 0x09, 0x00, 0x00, 0x02, 0x02, 0x01, 0x00, 0x02, 0x05, 0x05, 0x00, 0x03, 0x07, 0x01, 0x01
        /*0010*/ 	.byte	0x02, 0x03, 0x00, 0x00, 0x02, 0x06, 0x01, 0x00, 0x04, 0x0b, 0x08, 0x00, 0x01, 0x00, 0x00, 0x00
        /*0020*/ 	.byte	0x00, 0x00, 0x00, 0x00


//--------------------- .nv.info._Z8ssaa_gpuPK6uchar4PS_iii --------------------------
	.section	.nv.info._Z8ssaa_gpuPK6uchar4PS_iii,"",@"SHT_CUDA_INFO"
	.sectionflags	@""
	.align	4


	//----- nvinfo : EIATTR_CUDA_API_VERSION
	.align		4
        /*0000*/ 	.byte	0x04, 0x37
        /*0002*/ 	.short	(.L_9 - .L_8)
.L_8:
        /*0004*/ 	.word	0x00000082


	//----- nvinfo : EIATTR_KPARAM_INFO
	.align		4
.L_9:
        /*0008*/ 	.byte	0x04, 0x17
        /*000a*/ 	.short	(.L_11 - .L_10)
.L_10:
        /*000c*/ 	.word	0x00000000
        /*0010*/ 	.short	0x0004
        /*0012*/ 	.short	0x0018
        /*0014*/ 	.byte	0x00, 0xf0, 0x11, 0x00


	//----- nvinfo : EIATTR_KPARAM_INFO
	.align		4
.L_11:
        /*0018*/ 	.byte	0x04, 0x17
        /*001a*/ 	.short	(.L_13 - .L_12)
.L_12:
        /*001c*/ 	.word	0x00000000
        /*0020*/ 	.short	0x0003
        /*0022*/ 	.short	0x0014
        /*0024*/ 	.byte	0x00, 0xf0, 0x11, 0x00


	//----- nvinfo : EIATTR_KPARAM_INFO
	.align		4
.L_13:
        /*0028*/ 	.byte	0x04, 0x17
        /*002a*/ 	.short	(.L_15 - .L_14)
.L_14:
        /*002c*/ 	.word	0x00000000
        /*0030*/ 	.short	0x0002
        /*0032*/ 	.short	0x0010
        /*0034*/ 	.byte	0x00, 0xf0, 0x11, 0x00


	//----- nvinfo : EIATTR_KPARAM_INFO
	.align		4
.L_15:
        /*0038*/ 	.byte	0x04, 0x17
        /*003a*/ 	.short	(.L_17 - .L_16)
.L_16:
        /*003c*/ 	.word	0x00000000
        /*0040*/ 	.short	0x0001
        /*0042*/ 	.short	0x0008
        /*0044*/ 	.byte	0x00, 0xf5, 0x21, 0x00


	//----- nvinfo : EIATTR_KPARAM_INFO
	.align		4
.L_17:
        /*0048*/ 	.byte	0x04, 0x17
        /*004a*/ 	.short	(.L_19 - .L_18)
.L_18:
        /*004c*/ 	.word	0x00000000
        /*0050*/ 	.short	0x0000
        /*0052*/ 	.short	0x0000
        /*0054*/ 	.byte	0x00, 0xf5, 0x21, 0x00


	//----- nvinfo : EIATTR_SPARSE_MMA_MASK
	.align		4
.L_19:
        /*0058*/ 	.byte	0x03, 0x50
        /*005a*/ 	.short	0x0000


	//----- nvinfo : EIATTR_MAXREG_COUNT
	.align		4
        /*005c*/ 	.byte	0x03, 0x1b
        /*005e*/ 	.short	0x00ff


	//----- nvinfo : EIATTR_MERCURY_ISA_VERSION
	.align		4
        /*0060*/ 	.byte	0x03, 0x5f
        /*0062*/ 	.short	0x0101


	//----- nvinfo : EIATTR_UNUSED_LOAD_BYTE_OFFSET
	.align		4
        /*0064*/ 	.byte	0x04, 0x44
        /*0066*/ 	.short	(.L_21 - .L_20)


	//   ....[0]....
.L_20:
        /*0068*/ 	.word	0x00000440
        /*006c*/ 	.word	0x00000007


	//   ....[1]....
        /*0070*/ 	.word	0x000004c0
        /*0074*/ 	.word	0x00000007


	//   ....[2]....
        /*0078*/ 	.word	0x00000540
        /*007c*/ 	.word	0x00000007


	//   ....[3]....
        /*0080*/ 	.word	0x000005c0
        /*0084*/ 	.word	0x00000007


	//   ....[4]....
        /*0088*/ 	.word	0x00000640
        /*008c*/ 	.word	0x00000007


	//   ....[5]....
        /*0090*/ 	.word	0x000006c0
        /*0094*/ 	.word	0x00000007


	//   ....[6]....
        /*0098*/ 	.word	0x00000740
        /*009c*/ 	.word	0x00000007


	//   ....[7]....
        /*00a0*/ 	.word	0x00000760
        /*00a4*/ 	.word	0x00000007


	//   ....[8]....
        /*00a8*/ 	.word	0x00000a20
        /*00ac*/ 	.word	0x00000007


	//   ....[9]....
        /*00b0*/ 	.word	0x00000a70
        /*00b4*/ 	.word	0x00000007


	//   ....[10]....
        /*00b8*/ 	.word	0x00000ab0
        /*00bc*/ 	.word	0x00000007


	//   ....[11]....
        /*00c0*/ 	.word	0x00000ad0
        /*00c4*/ 	.word	0x00000007


	//   ....[12]....
        /*00c8*/ 	.word	0x00000d50
        /*00cc*/ 	.word	0x00000007


	//   ....[13]....
        /*00d0*/ 	.word	0x00000d70
        /*00d4*/ 	.word	0x00000007


	//   ....[14]....
        /*00d8*/ 	.word	0x00000ec0
        /*00dc*/ 	.word	0x00000007


	//----- nvinfo : EIATTR_VRC_CTA_INIT_COUNT
	.align		4
.L_21:
        /*00e0*/ 	.byte	0x02, 0x4a
	.zero		1
	.zero		1


	//----- nvinfo : EIATTR_EXIT_INSTR_OFFSETS
	.align		4
        /*00e4*/ 	.byte	0x04, 0x1c
        /*00e6*/ 	.short	(.L_23 - .L_22)


	//   ....[0]....
.L_22:
        /*00e8*/ 	.word	0x000000f0


	//   ....[1]....
        /*00ec*/ 	.word	0x00001540


	//   ....[2]....
        /*00f0*/ 	.word	0x00001ba0


	//----- nvinfo : EIATTR_CRS_STACK_SIZE
	.align		4
.L_23:
        /*00f4*/ 	.byte	0x04, 0x1e
        /*00f6*/ 	.short	(.L_25 - .L_24)
.L_24:
        /*00f8*/ 	.word	0x00000000


	//----- nvinfo : EIATTR_CBANK_PARAM_SIZE
	.align		4
.L_25:
        /*00fc*/ 	.byte	0x03, 0x19
        /*00fe*/ 	.short	0x001c


	//----- nvinfo : EIATTR_PARAM_CBANK
	.align		4
        /*0100*/ 	.byte	0x04, 0x0a
        /*0102*/ 	.short	(.L_27 - .L_26)
	.align		4
.L_26:
        /*0104*/ 	.word	index@(.nv.constant0._Z8ssaa_gpuPK6uchar4PS_iii)
        /*0108*/ 	.short	0x0380
        /*010a*/ 	.short	0x001c


	//----- nvinfo : EIATTR_SW_WAR
	.align		4
.L_27:
        /*010c*/ 	.byte	0x04, 0x36
        /*010e*/ 	.short	(.L_29 - .L_28)
.L_28:
        /*0110*/ 	.word	0x00000008
.L_29:


//--------------------- .nv.callgraph             --------------------------
	.section	.nv.callgraph,"",@"SHT_CUDA_CALLGRAPH"
	.align	4
	.sectionentsize	8
	.align		4
        /*0000*/ 	.word	0x00000000
	.align		4
        /*0004*/ 	.word	0xffffffff
	.align		4
        /*0008*/ 	.word	0x00000000
	.align		4
        /*000c*/ 	.word	0xfffffffe
	.align		4
        /*0010*/ 	.word	0x00000000
	.align		4
        /*0014*/ 	.word	0xfffffffd
	.align		4
        /*0018*/ 	.word	0x00000000
	.align		4
        /*001c*/ 	.word	0xfffffffc


//--------------------- .text._Z8ssaa_gpuPK6uchar4PS_iii --------------------------
	.section	.text._Z8ssaa_gpuPK6uchar4PS_iii,"ax",@progbits
	.align	128
        .global         _Z8ssaa_gpuPK6uchar4PS_iii
        .type           _Z8ssaa_gpuPK6uchar4PS_iii,@function
        .size           _Z8ssaa_gpuPK6uchar4PS_iii,(.L_x_29 - _Z8ssaa_gpuPK6uchar4PS_iii)
        .other          _Z8ssaa_gpuPK6uchar4PS_iii,@"STO_CUDA_ENTRY STV_DEFAULT"
_Z8ssaa_gpuPK6uchar4PS_iii:
.text._Z8ssaa_gpuPK6uchar4PS_iii:
[----:B------:R-:W0:Y:S01]  /*0000*/  LDC R1, c[0x0][0x37c] ;  /* 0x0000df00ff017b82 */ /* 0x000e220000000800 */
[----:B------:R-:W1:Y:S01]  /*0010*/  S2R R3, SR_CTAID.X ;  /* 0x0000000000037919 */ /* 0x000e620000002500 */
[----:B------:R-:W1:Y:S01]  /*0020*/  LDCU UR4, c[0x0][0x360] ;  /* 0x00006c00ff0477ac */ /* 0x000e620008000800 */
[----:B------:R-:W1:Y:S01]  /*0030*/  S2R R0, SR_TID.X ;  /* 0x0000000000007919 */ /* 0x000e620000002100 */
[----:B------:R-:W2:Y:S01]  /*0040*/  LDCU UR10, c[0x0][0x390] ;  /* 0x00007200ff0a77ac */ /* 0x000ea20008000800 */
[----:B------:R-:W3:Y:S01]  /*0050*/  S2R R2, SR_CTAID.Y ;  /* 0x0000000000027919 */ /* 0x000ee20000002600 */
[----:B------:R-:W3:Y:S01]  /*0060*/  LDCU UR5, c[0x0][0x364] ;  /* 0x00006c80ff0577ac */ /* 0x000ee20008000800 */
[----:B------:R-:W3:Y:S01]  /*0070*/  S2R R5, SR_TID.Y ;  /* 0x0000000000057919 */ /* 0x000ee20000002200 */
[----:B------:R-:W4:Y:S01]  /*0080*/  LDCU UR6, c[0x0][0x370] ;  /* 0x00006e00ff0677ac */ /* 0x000f220008000800 */
[----:B------:R-:W5:Y:S01]  /*0090*/  LDCU UR7, c[0x0][0x374] ;  /* 0x00006e80ff0777ac */ /* 0x000f620008000800 */
[----:B-1----:R-:W-:Y:S01]  /*00a0*/  IMAD R3, R3, UR4, R0 ;  /* 0x0000000403037c24 */ /* 0x002fe2000f8e0200 */
[----:B----4-:R-:W-:-:S04]  /*00b0*/  UIMAD UR4, UR4, UR6, URZ ;  /* 0x00000006040472a4 */ /* 0x010fc8000f8e02ff */
[----:B--2---:R-:W-:Y:S01]  /*00c0*/  ISETP.GE.AND P0, PT, R3, UR10, PT ;  /* 0x0000000a03007c0c */ /* 0x004fe2000bf06270 */
[----:B---3--:R-:W-:Y:S01]  /*00d0*/  IMAD R0, R2, UR5, R5 ;  /* 0x0000000502007c24 */ /* 0x008fe2000f8e0205 */
[----:B-----5:R-:W-:-:S11]  /*00e0*/  UIMAD UR5, UR5, UR7, URZ ;  /* 0x00000007050572a4 */ /* 0x020fd6000f8e02ff */
[----:B0-----:R-:W-:Y:S05]  /*00f0*/  @P0 EXIT ;  /* 0x000000000000094d */ /* 0x001fea0003800000 */
[----:B------:R-:W0:Y:S01]  /*0100*/  LDC R2, c[0x0][0x398] ;  /* 0x0000e600ff027b82 */ /* 0x000e220000000800 */
[----:B------:R-:W1:Y:S01]  /*0110*/  LDCU.64 UR8, c[0x0][0x358] ;  /* 0x00006b00ff0877ac */ /* 0x000e620008000a00 */
[C---:B0-----:R-:W-:Y:S01]  /*0120*/  IMAD R14, R2.reuse, R2, RZ ;  /* 0x00000002020e7224 */ /* 0x041fe200078e02ff */
[----:B------:R-:W-:-:S05]  /*0130*/  ISETP.GE.AND P0, PT, R2, 0x1, PT ;  /* 0x000000010200780c */ /* 0x000fca0003f06270 */
[----:B------:R-:W0:Y:S08]  /*0140*/  I2F.F64.U32 R14, R14 ;  /* 0x0000000e000e7312 */ /* 0x000e300000201800 */
[----:B-1----:R-:W-:Y:S05]  /*0150*/  @!P0 BRA `(.L_x_0) ;  /* 0x0000001000fc8947 */ /* 0x002fea0003800000 */
[----:B------:R-:W-:-:S07]  /*0160*/  IMAD R2, R2, UR10, RZ ;  /* 0x0000000a02027c24 */ /* 0x000fce000f8e02ff */
.L_x_16:
[----:B-1----:R-:W1:Y:S01]  /*0170*/  LDCU UR4, c[0x0][0x394] ;  /* 0x00007280ff0477ac */ /* 0x002e620008000800 */
[----:B------:R-:W-:Y:S01]  /*0180*/  BSSY.RECONVERGENT B0, `(.L_x_1) ;  /* 0x0000135000007945 */ /* 0x000fe20003800200 */
[----:B-1----:R-:W-:-:S13]  /*0190*/  ISETP.GE.AND P0, PT, R0, UR4, PT ;  /* 0x0000000400007c0c */ /* 0x002fda000bf06270 */
[----:B------:R-:W-:Y:S05]  /*01a0*/  @P0 BRA `(.L_x_2) ;  /* 0x0000001000c80947 */ /* 0x000fea0003800000 */
[----:B------:R-:W-:-:S07]  /*01b0*/  IMAD.MOV.U32 R4, RZ, RZ, R0 ;  /* 0x000000ffff047224 */ /* 0x000fce00078e0000 */
.L_x_15:
[----:B-1----:R-:W1:Y:S01]  /*01c0*/  LDC R5, c[0x0][0x398] ;  /* 0x0000e600ff057b82 */ /* 0x002e620000000800 */
[----:B------:R-:W2:Y:S01]  /*01d0*/  LDCU UR4, c[0x0][0x398] ;  /* 0x00007300ff0477ac */ /* 0x000ea20008000800 */
[----:B------:R-:W-:-:S06]  /*01e0*/  CS2R R22, SRZ ;  /* 0x0000000000167805 */ /* 0x000fcc000001ff00 */
[----:B------:R-:W3:Y:S01]  /*01f0*/  LDC R13, c[0x0][0x390] ;  /* 0x0000e400ff0d7b82 */ /* 0x000ee20000000800 */
[----:B--2---:R-:W-:-:S04]  /*0200*/  IMAD R6, R4, UR4, RZ ;  /* 0x0000000404067c24 */ /* 0x004fc8000f8e02ff */
[C---:B------:R-:W-:Y:S01]  /*0210*/  VIADD R10, R6.reuse, 0x3 ;  /* 0x00000003060a7836 */ /* 0x040fe20000000000 */
[C---:B------:R-:W-:Y:S01]  /*0220*/  IADD3 R8, PT, PT, R6.reuse, 0x2, RZ ;  /* 0x0000000206087810 */ /* 0x040fe20007ffe0ff */
[----:B-1----:R-:W-:Y:S01]  /*0230*/  VIADD R7, R5, 0xffffffff ;  /* 0xffffffff05077836 */ /* 0x002fe20000000000 */
[C---:B0-----:R-:W-:Y:S01]  /*0240*/  IADD3 R14, PT, PT, R6.reuse, 0x5, RZ ;  /* 0x00000005060e7810 */ /* 0x041fe20007ffe0ff */
[C---:B------:R-:W-:Y:S02]  /*0250*/  VIADD R12, R6.reuse, 0x4 ;  /* 0x00000004060c7836 */ /* 0x040fe40000000000 */
[C---:B------:R-:W-:Y:S01]  /*0260*/  VIADD R16, R6.reuse, 0x6 ;  /* 0x0000000606107836 */ /* 0x040fe20000000000 */
[----:B------:R-:W-:Y:S01]  /*0270*/  ISETP.GE.U32.AND P0, PT, R7, 0x7, PT ;  /* 0x000000070700780c */ /* 0x000fe20003f06070 */
[----:B------:R-:W-:Y:S02]  /*0280*/  VIADD R18, R6, 0x7 ;  /* 0x0000000706127836 */ /* 0x000fe40000000000 */
[----:B---3--:R-:W-:-:S02]  /*0290*/  IMAD R7, R8, R13, R3 ;  /* 0x0000000d08077224 */ /* 0x008fc400078e0203 */
[-CC-:B------:R-:W-:Y:S02]  /*02a0*/  IMAD R8, R10, R13.reuse, R3.reuse ;  /* 0x0000000d0a087224 */ /* 0x180fe400078e0203 */
[-C--:B------:R-:W-:Y:S02]  /*02b0*/  IMAD R9, R12, R13.reuse, R3 ;  /* 0x0000000d0c097224 */ /* 0x080fe400078e0203 */
[-C--:B------:R-:W-:Y:S02]  /*02c0*/  IMAD R26, R6, R13.reuse, R13 ;  /* 0x0000000d061a7224 */ /* 0x080fe400078e020d */
[-CC-:B------:R-:W-:Y:S02]  /*02d0*/  IMAD R10, R14, R13.reuse, R3.reuse ;  /* 0x0000000d0e0a7224 */ /* 0x180fe400078e0203 */
[-CC-:B------:R-:W-:Y:S01]  /*02e0*/  IMAD R11, R16, R13.reuse, R3.reuse ;  /* 0x0000000d100b7224 */ /* 0x180fe200078e0203 */
[----:B------:R-:W-:Y:S01]  /*02f0*/  CS2R R16, SRZ ;  /* 0x0000000000107805 */ /* 0x000fe2000001ff00 */
[----:B------:R-:W-:-:S02]  /*0300*/  IMAD R12, R18, R13, R3 ;  /* 0x0000000d120c7224 */ /* 0x000fc400078e0203 */
[----:B------:R-:W-:Y:S01]  /*0310*/  HFMA2 R13, -RZ, RZ, 0, 0 ;  /* 0x00000000ff0d7431 */ /* 0x000fe200000001ff */
[----:B------:R-:W-:Y:S01]  /*0320*/  CS2R R18, SRZ ;  /* 0x0000000000127805 */ /* 0x000fe2000001ff00 */
[----:B------:R-:W-:-:S07]  /*0330*/  IMAD.IADD R26, R26, 0x1, R3 ;  /* 0x000000011a1a7824 */ /* 0x000fce00078e0203 */
.L_x_8:
[----:B------:R-:W-:Y:S01]  /*0340*/  IMAD.MOV.U32 R27, RZ, RZ, RZ ;  /* 0x000000ffff1b7224 */ /* 0x000fe200078e00ff */
[----:B------:R-:W-:Y:S06]  /*0350*/  @!P0 BRA `(.L_x_3) ;  /* 0x00000004006c8947 */ /* 0x000fec0003800000 */
[----:B------:R-:W0:Y:S01]  /*0360*/  LDCU UR4, c[0x0][0x398] ;  /* 0x00007300ff0477ac */ /* 0x000e220008000800 */
[----:B------:R-:W-:Y:S01]  /*0370*/  LOP3.LUT R24, R5, 0x7ffffff8, RZ, 0xc0, !PT ;  /* 0x7ffffff805187812 */ /* 0x000fe200078ec0ff */
[----:B------:R-:W-:-:S03]  /*0380*/  IMAD R14, R2, R4, R3 ;  /* 0x00000004020e7224 */ /* 0x000fc600078e0203 */
[----:B------:R-:W-:Y:S01]  /*0390*/  IADD3 R24, PT, PT, -R24, RZ, RZ ;  /* 0x000000ff18187210 */ /* 0x000fe20007ffe1ff */
[--C-:B0-----:R-:W-:Y:S02]  /*03a0*/  IMAD R25, R14, UR4, R13.reuse ;  /* 0x000000040e197c24 */ /* 0x101fe4000f8e020d */
[--C-:B------:R-:W-:Y:S02]  /*03b0*/  IMAD R27, R26, UR4, R13.reuse ;  /* 0x000000041a1b7c24 */ /* 0x100fe4000f8e020d */
[--C-:B------:R-:W-:Y:S02]  /*03c0*/  IMAD R29, R7, UR4, R13.reuse ;  /* 0x00000004071d7c24 */ /* 0x100fe4000f8e020d */
[--C-:B------:R-:W-:Y:S02]  /*03d0*/  IMAD R31, R8, UR4, R13.reuse ;  /* 0x00000004081f7c24 */ /* 0x100fe4000f8e020d */
[--C-:B------:R-:W-:Y:S02]  /*03e0*/  IMAD R33, R9, UR4, R13.reuse ;  /* 0x0000000409217c24 */ /* 0x100fe4000f8e020d */
[----:B------:R-:W-:-:S02]  /*03f0*/  IMAD R35, R10, UR4, R13 ;  /* 0x000000040a237c24 */ /* 0x000fc4000f8e020d */
[--C-:B------:R-:W-:Y:S02]  /*0400*/  IMAD R37, R11, UR4, R13.reuse ;  /* 0x000000040b257c24 */ /* 0x100fe4000f8e020d */
[----:B------:R-:W-:-:S07]  /*0410*/  IMAD R28, R12, UR4, R13 ;  /* 0x000000040c1c7c24 */ /* 0x000fce000f8e020d */
.L_x_4:
[----:B------:R-:W0:Y:S02]  /*0420*/  LDC.64 R14, c[0x0][0x380] ;  /* 0x0000e000ff0e7b82 */ /* 0x000e240000000a00 */
[----:B0-----:R-:W-:-:S05]  /*0430*/  IMAD.WIDE R20, R25, 0x4, R14 ;  /* 0x0000000419147825 */ /* 0x001fca00078e020e */
[----:B------:R-:W2:Y:S02]  /*0440*/  LDG.E R30, desc[UR8][R20.64] ;  /* 0x00000008141e7981 */ /* 0x000ea4000c1e1900 */
[----:B--2---:R-:W0:Y:S02]  /*0450*/  I2F.F64.U8 R20, R30 ;  /* 0x0000001e00147312 */ /* 0x004e240000001800 */
[----:B0-----:R-:W-:-:S06]  /*0460*/  DADD R20, R20, R18 ;  /* 0x0000000014147229 */ /* 0x001fcc0000000012 */
[----:B------:R-:W0:Y:S02]  /*0470*/  I2F.F64.U8 R18, R30.B1 ;  /* 0x1000001e00127312 */ /* 0x000e240000001800 */
[----:B0-----:R-:W-:-:S06]  /*0480*/  DADD R16, R18, R16 ;  /* 0x0000000012107229 */ /* 0x001fcc0000000010 */
[----:B------:R-:W0:Y:S02]  /*0490*/  I2F.F64.U8 R18, R30.B2 ;  /* 0x2000001e00127312 */ /* 0x000e240000001800 */
[----:B0-----:R-:W-:Y:S01]  /*04a0*/  DADD R22, R18, R22 ;  /* 0x0000000012167229 */ /* 0x001fe20000000016 */
[----:B------:R-:W-:-:S05]  /*04b0*/  IMAD.WIDE R18, R27, 0x4, R14 ;  /* 0x000000041b127825 */ /* 0x000fca00078e020e */
        /* <DEDUP_REMOVED lines=40> */
[----:B------:R0:W2:Y:S02]  /*0740*/  LDG.E R32, desc[UR8][R20.64] ;  /* 0x0000000814207981 */ /* 0x0000a4000c1e1900 */
[----:B0-----:R-:W-:-:S05]  /*0750*/  IMAD.WIDE R20, R28, 0x4, R14 ;  /* 0x000000041c147825 */ /* 0x001fca00078e020e */
[----:B------:R0:W3:Y:S01]  /*0760*/  LDG.E R30, desc[UR8][R20.64] ;  /* 0x00000008141e7981 */ /* 0x0000e2000c1e1900 */
[----:B------:R-:W-:Y:S01]  /*0770*/  VIADD R24, R24, 0x8 ;  /* 0x0000000818187836 */ /* 0x000fe20000000000 */
[C---:B------:R-:W-:Y:S01]  /*0780*/  LEA R27, R2.reuse, R27, 0x3 ;  /* 0x0000001b021b7211 */ /* 0x040fe200078e18ff */
[C---:B------:R-:W-:Y:S01]  /*0790*/  IMAD R25, R2.reuse, 0x8, R25 ;  /* 0x0000000802197824 */ /* 0x040fe200078e0219 */
[C---:B------:R-:W-:Y:S01]  /*07a0*/  LEA R33, R2.reuse, R33, 0x3 ;  /* 0x0000002102217211 */ /* 0x040fe200078e18ff */
[----:B------:R-:W-:Y:S01]  /*07b0*/  IMAD R29, R2, 0x8, R29 ;  /* 0x00000008021d7824 */ /* 0x000fe200078e021d */
[----:B------:R-:W-:Y:S01]  /*07c0*/  ISETP.NE.AND P1, PT, R24, RZ, PT ;  /* 0x000000ff1800720c */ /* 0x000fe20003f25270 */
[C---:B------:R-:W-:Y:S01]  /*07d0*/  IMAD R31, R2.reuse, 0x8, R31 ;  /* 0x00000008021f7824 */ /* 0x040fe200078e021f */
[C---:B------:R-:W-:Y:S01]  /*07e0*/  LEA R28, R2.reuse, R28, 0x3 ;  /* 0x0000001c021c7211 */ /* 0x040fe200078e18ff */
[C---:B------:R-:W-:Y:S02]  /*07f0*/  IMAD R35, R2.reuse, 0x8, R35 ;  /* 0x0000000802237824 */ /* 0x040fe400078e0223 */
[----:B------:R-:W-:Y:S01]  /*0800*/  IMAD R37, R2, 0x8, R37 ;  /* 0x0000000802257824 */ /* 0x000fe200078e0225 */
[----:B--2---:R-:W1:Y:S08]  /*0810*/  I2F.F64.U8 R14, R32 ;  /* 0x00000020000e7312 */ /* 0x004e700000001800 */
[----:B0-----:R-:W0:Y:S01]  /*0820*/  I2F.F64.U8 R20, R32.B2 ;  /* 0x2000002000147312 */ /* 0x001e220000001800 */
[----:B-1----:R-:W-:-:S07]  /*0830*/  DADD R14, R16, R14 ;  /* 0x00000000100e7229 */ /* 0x002fce000000000e */
[----:B------:R-:W1:Y:S01]  /*0840*/  I2F.F64.U8 R16, R32.B1 ;  /* 0x1000002000107312 */ /* 0x000e620000001800 */
[----:B0-----:R-:W-:-:S07]  /*0850*/  DADD R20, R22, R20 ;  /* 0x0000000016147229 */ /* 0x001fce0000000014 */
[----:B---3--:R-:W0:Y:S01]  /*0860*/  I2F.F64.U8 R22, R30.B1 ;  /* 0x1000001e00167312 */ /* 0x008e220000001800 */
[----:B-1----:R-:W-:-:S07]  /*0870*/  DADD R16, R18, R16 ;  /* 0x0000000012107229 */ /* 0x002fce0000000010 */
[----:B------:R-:W1:Y:S01]  /*0880*/  I2F.F64.U8 R18, R30 ;  /* 0x0000001e00127312 */ /* 0x000e620000001800 */
[----:B0-----:R-:W-:Y:S02]  /*0890*/  DADD R16, R16, R22 ;  /* 0x0000000010107229 */ /* 0x001fe40000000016 */
[----:B-1----:R-:W-:-:S05]  /*08a0*/  DADD R18, R14, R18 ;  /* 0x000000000e127229 */ /* 0x002fca0000000012 */
[----:B------:R-:W0:Y:S02]  /*08b0*/  I2F.F64.U8 R14, R30.B2 ;  /* 0x2000001e000e7312 */ /* 0x000e240000001800 */
[----:B0-----:R-:W-:Y:S01]  /*08c0*/  DADD R22, R20, R14 ;  /* 0x0000000014167229 */ /* 0x001fe2000000000e */
[----:B------:R-:W-:Y:S10]  /*08d0*/  @P1 BRA `(.L_x_4) ;  /* 0xfffffff800d01947 */ /* 0x000ff4000383ffff */
[----:B------:R-:W0:Y:S02]  /*08e0*/  LDCU UR4, c[0x0][0x398] ;  /* 0x00007300ff0477ac */ /* 0x000e240008000800 */
[----:B0-----:R-:W-:-:S06]  /*08f0*/  ULOP3.LUT UR4, UR4, 0x7ffffff8, URZ, 0xc0, !UPT ;  /* 0x7ffffff804047892 */ /* 0x001fcc000f8ec0ff */
[----:B------:R-:W-:-:S07]  /*0900*/  IMAD.U32 R27, RZ, RZ, UR4 ;  /* 0x00000004ff1b7e24 */ /* 0x000fce000f8e00ff */
.L_x_3:
[----:B------:R-:W0:Y:S02]  /*0910*/  LDCU UR4, c[0x0][0x398] ;  /* 0x00007300ff0477ac */ /* 0x000e240008000800 */
[----:B0-----:R-:W-:-:S04]  /*0920*/  ULOP3.LUT UR6, UR4, 0x7, URZ, 0xc0, !UPT ;  /* 0x0000000704067892 */ /* 0x001fc8000f8ec0ff */
[----:B------:R-:W-:-:S09]  /*0930*/  UISETP.NE.AND UP0, UPT, UR6, URZ, UPT ;  /* 0x000000ff0600728c */ /* 0x000fd2000bf05270 */
[----:B------:R-:W-:Y:S05]  /*0940*/  BRA.U !UP0, `(.L_x_5) ;  /* 0x0000000508787547 */ /* 0x000fea000b800000 */
[----:B------:R-:W-:Y:S02]  /*0950*/  ULOP3.LUT UR7, UR4, 0x3, URZ, 0xc0, !UPT ;  /* 0x0000000304077892 */ /* 0x000fe4000f8ec0ff */
[----:B------:R-:W-:Y:S02]  /*0960*/  UIADD3 UR4, UPT, UPT, UR6, -0x1, URZ ;  /* 0xffffffff06047890 */ /* 0x000fe4000fffe0ff */
[----:B------:R-:W-:Y:S02]  /*0970*/  UISETP.NE.AND UP1, UPT, UR7, URZ, UPT ;  /* 0x000000ff0700728c */ /* 0x000fe4000bf25270 */
[----:B------:R-:W-:-:S09]  /*0980*/  UISETP.GE.U32.AND UP0, UPT, UR4, 0x3, UPT ;  /* 0x000000030400788c */ /* 0x000fd2000bf06070 */
[----:B------:R-:W-:Y:S05]  /*0990*/  BRA.U !UP0, `(.L_x_6) ;  /* 0x0000000108b47547 */ /* 0x000fea000b800000 */
[----:B------:R-:W0:Y:S01]  /*09a0*/  LDCU UR4, c[0x0][0x390] ;  /* 0x00007200ff0477ac */ /* 0x000e220008000800 */
[----:B------:R-:W1:Y:S01]  /*09b0*/  LDC.64 R14, c[0x0][0x380] ;  /* 0x0000e000ff0e7b82 */ /* 0x000e620000000a00 */
[----:B------:R-:W-:Y:S01]  /*09c0*/  IMAD.IADD R20, R6, 0x1, R27 ;  /* 0x0000000106147824 */ /* 0x000fe200078e021b */
[----:B------:R-:W2:Y:S03]  /*09d0*/  LDCU UR6, c[0x0][0x398] ;  /* 0x00007300ff0677ac */ /* 0x000ea60008000800 */
[----:B0-----:R-:W-:-:S04]  /*09e0*/  IMAD R24, R20, UR4, R3 ;  /* 0x0000000414187c24 */ /* 0x001fc8000f8e0203 */
[C---:B--2---:R-:W-:Y:S01]  /*09f0*/  IMAD R21, R24.reuse, UR6, R13 ;  /* 0x0000000618157c24 */ /* 0x044fe2000f8e020d */
[----:B------:R-:W-:-:S03]  /*0a00*/  IADD3 R24, PT, PT, R24, UR4, RZ ;  /* 0x0000000418187c10 */ /* 0x000fc6000fffe0ff */
[----:B-1----:R-:W-:-:S06]  /*0a10*/  IMAD.WIDE R20, R21, 0x4, R14 ;  /* 0x0000000415147825 */ /* 0x002fcc00078e020e */
[----:B------:R-:W2:Y:S01]  /*0a20*/  LDG.E R20, desc[UR8][R20.64] ;  /* 0x0000000814147981 */ /* 0x000ea2000c1e1900 */
[C---:B------:R-:W-:Y:S02]  /*0a30*/  IMAD R37, R24.reuse, UR6, R13 ;  /* 0x0000000618257c24 */ /* 0x040fe4000f8e020d */
[----:B------:R-:W-:Y:S02]  /*0a40*/  VIADD R24, R24, UR4 ;  /* 0x0000000418187c36 */ /* 0x000fe40008000000 */
[----:B------:R-:W-:-:S04]  /*0a50*/  IMAD.WIDE R36, R37, 0x4, R14 ;  /* 0x0000000425247825 */ /* 0x000fc800078e020e */
[C---:B------:R-:W-:Y:S02]  /*0a60*/  IMAD R33, R24.reuse, UR6, R13 ;  /* 0x0000000618217c24 */ /* 0x040fe4000f8e020d */
[----:B------:R-:W3:Y:S01]  /*0a70*/  LDG.E R36, desc[UR8][R36.64] ;  /* 0x0000000824247981 */ /* 0x000ee2000c1e1900 */
[----:B------:R-:W-:Y:S02]  /*0a80*/  VIADD R24, R24, UR4 ;  /* 0x0000000418187c36 */ /* 0x000fe40008000000 */
[----:B------:R-:W-:-:S04]  /*0a90*/  IMAD.WIDE R32, R33, 0x4, R14 ;  /* 0x0000000421207825 */ /* 0x000fc800078e020e */
[----:B------:R-:W-:Y:S02]  /*0aa0*/  IMAD R35, R24, UR6, R13 ;  /* 0x0000000618237c24 */ /* 0x000fe4000f8e020d */
[----:B------:R-:W4:Y:S02]  /*0ab0*/  LDG.E R32, desc[UR8][R32.64] ;  /* 0x0000000820207981 */ /* 0x000f24000c1e1900 */
[----:B------:R-:W-:-:S05]  /*0ac0*/  IMAD.WIDE R34, R35, 0x4, R14 ;  /* 0x0000000423227825 */ /* 0x000fca00078e020e */
[----:B------:R0:W5:Y:S01]  /*0ad0*/  LDG.E R33, desc[UR8][R34.64] ;  /* 0x0000000822217981 */ /* 0x000162000c1e1900 */
[----:B------:R-:W-:Y:S01]  /*0ae0*/  IADD3 R27, PT, PT, R27, 0x4, RZ ;  /* 0x000000041b1b7810 */ /* 0x000fe20007ffe0ff */
[----:B--2---:R-:W1:Y:S08]  /*0af0*/  I2F.F64.U8 R30, R20 ;  /* 0x00000014001e7312 */ /* 0x004e700000001800 */
[----:B------:R-:W2:Y:S01]  /*0b00*/  I2F.F64.U8 R28, R20.B1 ;  /* 0x10000014001c7312 */ /* 0x000ea20000001800 */
[----:B-1----:R-:W-:-:S07]  /*0b10*/  DADD R30, R18, R30 ;  /* 0x00000000121e7229 */ /* 0x002fce000000001e */
[----:B------:R-:W1:Y:S01]  /*0b20*/  I2F.F64.U8 R24, R20.B2 ;  /* 0x2000001400187312 */ /* 0x000e620000001800 */
[----:B--2---:R-:W-:-:S07]  /*0b30*/  DADD R28, R16, R28 ;  /* 0x00000000101c7229 */ /* 0x004fce000000001c */
[----:B---3--:R-:W2:Y:S01]  /*0b40*/  I2F.F64.U8 R20, R36 ;  /* 0x0000002400147312 */ /* 0x008ea20000001800 */
[----:B-1----:R-:W-:-:S07]  /*0b50*/  DADD R24, R22, R24 ;  /* 0x0000000016187229 */ /* 0x002fce0000000018 */
[----:B------:R-:W1:Y:S01]  /*0b60*/  I2F.F64.U8 R14, R36.B1 ;  /* 0x10000024000e7312 */ /* 0x000e620000001800 */
[----:B--2---:R-:W-:-:S07]  /*0b70*/  DADD R30, R30, R20 ;  /* 0x000000001e1e7229 */ /* 0x004fce0000000014 */
[----:B------:R-:W2:Y:S01]  /*0b80*/  I2F.F64.U8 R18, R36.B2 ;  /* 0x2000002400127312 */ /* 0x000ea20000001800 */
[----:B-1----:R-:W-:-:S07]  /*0b90*/  DADD R28, R28, R14 ;  /* 0x000000001c1c7229 */ /* 0x002fce000000000e */
[----:B----4-:R-:W1:Y:S01]  /*0ba0*/  I2F.F64.U8 R16, R32 ;  /* 0x0000002000107312 */ /* 0x010e620000001800 */
[----:B--2---:R-:W-:-:S07]  /*0bb0*/  DADD R18, R24, R18 ;  /* 0x0000000018127229 */ /* 0x004fce0000000012 */
[----:B------:R-:W2:Y:S01]  /*0bc0*/  I2F.F64.U8 R22, R32.B1 ;  /* 0x1000002000167312 */ /* 0x000ea20000001800 */
[----:B-1----:R-:W-:-:S07]  /*0bd0*/  DADD R16, R30, R16 ;  /* 0x000000001e107229 */ /* 0x002fce0000000010 */
[----:B0-----:R-:W0:Y:S01]  /*0be0*/  I2F.F64.U8 R34, R32.B2 ;  /* 0x2000002000227312 */ /* 0x001e220000001800 */
[----:B--2---:R-:W-:-:S07]  /*0bf0*/  DADD R22, R28, R22 ;  /* 0x000000001c167229 */ /* 0x004fce0000000016 */
[----:B-----5:R-:W1:Y:S01]  /*0c00*/  I2F.F64.U8 R20, R33 ;  /* 0x0000002100147312 */ /* 0x020e620000001800 */
[----:B0-----:R-:W-:-:S07]  /*0c10*/  DADD R34, R18, R34 ;  /* 0x0000000012227229 */ /* 0x001fce0000000022 */
[----:B------:R-:W0:Y:S01]  /*0c20*/  I2F.F64.U8 R14, R33.B1 ;  /* 0x10000021000e7312 */ /* 0x000e220000001800 */
[----:B-1----:R-:W-:-:S07]  /*0c30*/  DADD R18, R16, R20 ;  /* 0x0000000010127229 */ /* 0x002fce0000000014 */
[----:B------:R-:W1:Y:S01]  /*0c40*/  I2F.F64.U8 R24, R33.B2 ;  /* 0x2000002100187312 */ /* 0x000e620000001800 */
[----:B0-----:R-:W-:Y:S02]  /*0c50*/  DADD R16, R22, R14 ;  /* 0x0000000016107229 */ /* 0x001fe4000000000e */
[----:B-1----:R-:W-:-:S11]  /*0c60*/  DADD R22, R34, R24 ;  /* 0x0000000022167229 */ /* 0x002fd60000000018 */
.L_x_6:
[----:B------:R-:W-:Y:S05]  /*0c70*/  BRA.U !UP1, `(.L_x_5) ;  /* 0x0000000109ac7547 */ /* 0x000fea000b800000 */
[----:B------:R-:W0:Y:S01]  /*0c80*/  LDCU UR10, c[0x0][0x398] ;  /* 0x00007300ff0a77ac */ /* 0x000e220008000800 */
[----:B------:R-:W-:Y:S02]  /*0c90*/  UISETP.NE.AND UP0, UPT, UR7, 0x1, UPT ;  /* 0x000000010700788c */ /* 0x000fe4000bf05270 */
[----:B0-----:R-:W-:-:S07]  /*0ca0*/  ULOP3.LUT UP1, URZ, UR10, 0x1, URZ, 0xc0, !UPT ;  /* 0x000000010aff7892 */ /* 0x001fce000f82c0ff */
[----:B------:R-:W-:Y:S05]  /*0cb0*/  BRA.U !UP0, `(.L_x_7) ;  /* 0x0000000108647547 */ /* 0x000fea000b800000 */
[----:B------:R-:W0:Y:S01]  /*0cc0*/  LDCU UR4, c[0x0][0x390] ;  /* 0x00007200ff0477ac */ /* 0x000e220008000800 */
[----:B------:R-:W1:Y:S01]  /*0cd0*/  LDC.64 R14, c[0x0][0x380] ;  /* 0x0000e000ff0e7b82 */ /* 0x000e620000000a00 */
[----:B------:R-:W-:Y:S01]  /*0ce0*/  IMAD.IADD R20, R6, 0x1, R27 ;  /* 0x0000000106147824 */ /* 0x000fe200078e021b */
[----:B------:R-:W2:Y:S03]  /*0cf0*/  LDCU UR6, c[0x0][0x398] ;  /* 0x00007300ff0677ac */ /* 0x000ea60008000800 */
[----:B0-----:R-:W-:-:S04]  /*0d00*/  IMAD R20, R20, UR4, R3 ;  /* 0x0000000414147c24 */ /* 0x001fc8000f8e0203 */
[C---:B--2---:R-:W-:Y:S02]  /*0d10*/  IMAD R35, R20.reuse, UR6, R13 ;  /* 0x0000000614237c24 */ /* 0x044fe4000f8e020d */
[----:B------:R-:W-:Y:S02]  /*0d20*/  VIADD R20, R20, UR4 ;  /* 0x0000000414147c36 */ /* 0x000fe40008000000 */
[----:B-1----:R-:W-:-:S04]  /*0d30*/  IMAD.WIDE R34, R35, 0x4, R14 ;  /* 0x0000000423227825 */ /* 0x002fc800078e020e */
[----:B------:R-:W-:Y:S02]  /*0d40*/  IMAD R37, R20, UR6, R13 ;  /* 0x0000000614257c24 */ /* 0x000fe4000f8e020d */
[----:B------:R-:W2:Y:S02]  /*0d50*/  LDG.E R34, desc[UR8][R34.64] ;  /* 0x0000000822227981 */ /* 0x000ea4000c1e1900 */
[----:B------:R-:W-:-:S06]  /*0d60*/  IMAD.WIDE R36, R37, 0x4, R14 ;  /* 0x0000000425247825 */ /* 0x000fcc00078e020e */
[----:B------:R-:W3:Y:S01]  /*0d70*/  LDG.E R36, desc[UR8][R36.64] ;  /* 0x0000000824247981 */ /* 0x000ee2000c1e1900 */
[----:B------:R-:W-:Y:S01]  /*0d80*/  IADD3 R27, PT, PT, R27, 0x2, RZ ;  /* 0x000000021b1b7810 */ /* 0x000fe20007ffe0ff */
[----:B--2---:R-:W0:Y:S08]  /*0d90*/  I2F.F64.U8 R32, R34 ;  /* 0x0000002200207312 */ /* 0x004e300000001800 */
[----:B------:R-:W1:Y:S01]  /*0da0*/  I2F.F64.U8 R30, R34.B1 ;  /* 0x10000022001e7312 */ /* 0x000e620000001800 */
[----:B0-----:R-:W-:-:S07]  /*0db0*/  DADD R18, R18, R32 ;  /* 0x0000000012127229 */ /* 0x001fce0000000020 */
[----:B------:R-:W0:Y:S01]  /*0dc0*/  I2F.F64.U8 R28, R34.B2 ;  /* 0x20000022001c7312 */ /* 0x000e220000001800 */
[----:B-1----:R-:W-:-:S07]  /*0dd0*/  DADD R16, R16, R30 ;  /* 0x0000000010107229 */ /* 0x002fce000000001e */
[----:B---3--:R-:W1:Y:S01]  /*0de0*/  I2F.F64.U8 R24, R36 ;  /* 0x0000002400187312 */ /* 0x008e620000001800 */
[----:B0-----:R-:W-:-:S07]  /*0df0*/  DADD R22, R22, R28 ;  /* 0x0000000016167229 */ /* 0x001fce000000001c */
[----:B------:R-:W0:Y:S01]  /*0e00*/  I2F.F64.U8 R20, R36.B1 ;  /* 0x1000002400147312 */ /* 0x000e220000001800 */
[----:B-1----:R-:W-:-:S07]  /*0e10*/  DADD R18, R18, R24 ;  /* 0x0000000012127229 */ /* 0x002fce0000000018 */
[----:B------:R-:W1:Y:S01]  /*0e20*/  I2F.F64.U8 R14, R36.B2 ;  /* 0x20000024000e7312 */ /* 0x000e620000001800 */
[----:B0-----:R-:W-:Y:S02]  /*0e30*/  DADD R16, R16, R20 ;  /* 0x0000000010107229 */ /* 0x001fe40000000014 */
[----:B-1----:R-:W-:-:S11]  /*0e40*/  DADD R22, R22, R14 ;  /* 0x0000000016167229 */ /* 0x002fd6000000000e */
.L_x_7:
[----:B------:R-:W-:Y:S05]  /*0e50*/  BRA.U !UP1, `(.L_x_5) ;  /* 0x0000000109347547 */ /* 0x000fea000b800000 */
[----:B------:R-:W0:Y:S01]  /*0e60*/  LDCU UR4, c[0x0][0x390] ;  /* 0x00007200ff0477ac */ /* 0x000e220008000800 */
[----:B------:R-:W1:Y:S01]  /*0e70*/  LDC.64 R14, c[0x0][0x380] ;  /* 0x0000e000ff0e7b82 */ /* 0x000e620000000a00 */
[----:B------:R-:W-:-:S04]  /*0e80*/  IMAD.IADD R20, R6, 0x1, R27 ;  /* 0x0000000106147824 */ /* 0x000fc800078e021b */
[----:B0-----:R-:W-:-:S04]  /*0e90*/  IMAD R20, R20, UR4, R3 ;  /* 0x0000000414147c24 */ /* 0x001fc8000f8e0203 */
[----:B------:R-:W-:-:S04]  /*0ea0*/  IMAD R29, R20, UR10, R13 ;  /* 0x0000000a141d7c24 */ /* 0x000fc8000f8e020d */
[----:B-1----:R-:W-:-:S06]  /*0eb0*/  IMAD.WIDE R28, R29, 0x4, R14 ;  /* 0x000000041d1c7825 */ /* 0x002fcc00078e020e */
[----:B------:R-:W2:Y:S02]  /*0ec0*/  LDG.E R28, desc[UR8][R28.64] ;  /* 0x000000081c1c7981 */ /* 0x000ea4000c1e1900 */
[----:B--2---:R-:W0:Y:S08]  /*0ed0*/  I2F.F64.U8 R24, R28 ;  /* 0x0000001c00187312 */ /* 0x004e300000001800 */
[----:B------:R-:W1:Y:S01]  /*0ee0*/  I2F.F64.U8 R20, R28.B1 ;  /* 0x1000001c00147312 */ /* 0x000e620000001800 */
[----:B0-----:R-:W-:-:S07]  /*0ef0*/  DADD R18, R18, R24 ;  /* 0x0000000012127229 */ /* 0x001fce0000000018 */
[----:B------:R-:W0:Y:S01]  /*0f00*/  I2F.F64.U8 R14, R28.B2 ;  /* 0x2000001c000e7312 */ /* 0x000e220000001800 */
[----:B-1----:R-:W-:Y:S02]  /*0f10*/  DADD R16, R16, R20 ;  /* 0x0000000010107229 */ /* 0x002fe40000000014 */
[----:B0-----:R-:W-:-:S11]  /*0f20*/  DADD R22, R22, R14 ;  /* 0x0000000016167229 */ /* 0x001fd6000000000e */
.L_x_5:
[----:B------:R-:W0:Y:S01]  /*0f30*/  LDCU UR4, c[0x0][0x398] ;  /* 0x00007300ff0477ac */ /* 0x000e220008000800 */
[----:B------:R-:W-:-:S05]  /*0f40*/  VIADD R13, R13, 0x1 ;  /* 0x000000010d0d7836 */ /* 0x000fca0000000000 */
[----:B0-----:R-:W-:-:S13]  /*0f50*/  ISETP.NE.AND P1, PT, R13, UR4, PT ;  /* 0x000000040d007c0c */ /* 0x001fda000bf25270 */
[----:B------:R-:W-:Y:S05]  /*0f60*/  @P1 BRA `(.L_x_8) ;  /* 0xfffffff000f41947 */ /* 0x000fea000383ffff */
[----:B------:R-:W-:Y:S01]  /*0f70*/  UIMAD UR4, UR4, UR4, URZ ;  /* 0x00000004040472a4 */ /* 0x000fe2000f8e02ff */
[----:B------:R-:W-:Y:S01]  /*0f80*/  MOV R6, 0x1 ;  /* 0x0000000100067802 */ /* 0x000fe20000000f00 */
[----:B------:R-:W-:Y:S01]  /*0f90*/  BSSY.RECONVERGENT B1, `(.L_x_9) ;  /* 0x0000015000017945 */ /* 0x000fe20003800200 */
[----:B------:R-:W-:-:S06]  /*0fa0*/  FSETP.GEU.AND P1, PT, |R19|, 6.5827683646048100446e-37, PT ;  /* 0x036000001300780b */ /* 0x000fcc0003f2e200 */
[----:B------:R-:W0:Y:S08]  /*0fb0*/  I2F.F64.U32 R12, UR4 ;  /* 0x00000004000c7d12 */ /* 0x000e300008201800 */
[----:B0-----:R-:W0:Y:S02]  /*0fc0*/  MUFU.RCP64H R7, R13 ;  /* 0x0000000d00077308 */ /* 0x001e240000001800 */
[----:B0-----:R-:W-:-:S08]  /*0fd0*/  DFMA R8, R6, -R12, 1 ;  /* 0x3ff000000608742b */ /* 0x001fd0000000080c */
[----:B------:R-:W-:-:S08]  /*0fe0*/  DFMA R8, R8, R8, R8 ;  /* 0x000000080808722b */ /* 0x000fd00000000008 */
[----:B------:R-:W-:-:S08]  /*0ff0*/  DFMA R8, R6, R8, R6 ;  /* 0x000000080608722b */ /* 0x000fd00000000006 */
[----:B------:R-:W-:-:S08]  /*1000*/  DFMA R6, R8, -R12, 1 ;  /* 0x3ff000000806742b */ /* 0x000fd0000000080c */
[----:B------:R-:W-:-:S08]  /*1010*/  DFMA R6, R8, R6, R8 ;  /* 0x000000060806722b */ /* 0x000fd00000000008 */
[----:B------:R-:W-:-:S08]  /*1020*/  DMUL R8, R18, R6 ;  /* 0x0000000612087228 */ /* 0x000fd00000000000 */
[----:B------:R-:W-:-:S08]  /*1030*/  DFMA R10, R8, -R12, R18 ;  /* 0x8000000c080a722b */ /* 0x000fd00000000012 */
[----:B------:R-:W-:-:S10]  /*1040*/  DFMA R6, R6, R10, R8 ;  /* 0x0000000a0606722b */ /* 0x000fd40000000008 */
[----:B------:R-:W-:-:S05]  /*1050*/  FFMA R5, RZ, R13, R7 ;  /* 0x0000000dff057223 */ /* 0x000fca0000000007 */
[----:B------:R-:W-:-:S13]  /*1060*/  FSETP.GT.AND P0, PT, |R5|, 1.469367938527859385e-39, PT ;  /* 0x001000000500780b */ /* 0x000fda0003f04200 */
[----:B------:R-:W-:Y:S05]  /*1070*/  @P0 BRA P1, `(.L_x_10) ;  /* 0x0000000000180947 */ /* 0x000fea0000800000 */
[----:B------:R-:W-:Y:S01]  /*1080*/  IMAD.MOV.U32 R14, RZ, RZ, R12 ;  /* 0x000000ffff0e7224 */ /* 0x000fe200078e000c */
[----:B------:R-:W-:Y:S01]  /*1090*/  MOV R24, 0x10c0 ;  /* 0x000010c000187802 */ /* 0x000fe20000000f00 */
[----:B------:R-:W-:-:S07]  /*10a0*/  IMAD.MOV.U32 R15, RZ, RZ, R13 ;  /* 0x000000ffff0f7224 */ /* 0x000fce00078e000d */
[----:B------:R-:W-:Y:S05]  /*10b0*/  CALL.REL.NOINC `($__internal_0_$__cuda_sm20_div_rn_f64_full) ;  /* 0x0000000800bc7944 */ /* 0x000fea0003c00000 */
[----:B------:R-:W-:Y:S01]  /*10c0*/  MOV R6, R10 ;  /* 0x0000000a00067202 */ /* 0x000fe20000000f00 */
[----:B------:R-:W-:-:S07]  /*10d0*/  IMAD.MOV.U32 R7, RZ, RZ, R11 ;  /* 0x000000ffff077224 */ /* 0x000fce00078e000b */
.L_x_10:
[----:B------:R-:W-:Y:S05]  /*10e0*/  BSYNC.RECONVERGENT B1 ;  /* 0x0000000000017941 */ /* 0x000fea0003800200 */
.L_x_9:
[----:B------:R-:W0:Y:S01]  /*10f0*/  MUFU.RCP64H R9, R13 ;  /* 0x0000000d00097308 */ /* 0x000e220000001800 */
[----:B------:R-:W-:Y:S01]  /*1100*/  IMAD.MOV.U32 R8, RZ, RZ, 0x1 ;  /* 0x00000001ff087424 */ /* 0x000fe200078e00ff */
[----:B------:R-:W-:Y:S01]  /*1110*/  FSETP.GEU.AND P1, PT, |R17|, 6.5827683646048100446e-37, PT ;  /* 0x036000001100780b */ /* 0x000fe20003f2e200 */
[----:B------:R-:W-:Y:S04]  /*1120*/  BSSY.RECONVERGENT B1, `(.L_x_11) ;  /* 0x0000014000017945 */ /* 0x000fe80003800200 */
        /* <DEDUP_REMOVED lines=11> */
[----:B------:R-:W-:Y:S01]  /*11e0*/  MOV R18, R16 ;  /* 0x0000001000127202 */ /* 0x000fe20000000f00 */
[----:B------:R-:W-:Y:S01]  /*11f0*/  IMAD.MOV.U32 R19, RZ, RZ, R17 ;  /* 0x000000ffff137224 */ /* 0x000fe200078e0011 */
[----:B------:R-:W-:Y:S01]  /*1200*/  MOV R15, R13 ;  /* 0x0000000d000f7202 */ /* 0x000fe20000000f00 */
[----:B------:R-:W-:Y:S01]  /*1210*/  IMAD.MOV.U32 R14, RZ, RZ, R12 ;  /* 0x000000ffff0e7224 */ /* 0x000fe200078e000c */
[----:B------:R-:W-:-:S07]  /*1220*/  MOV R24, 0x1240 ;  /* 0x0000124000187802 */ /* 0x000fce0000000f00 */
[----:B------:R-:W-:Y:S05]  /*1230*/  CALL.REL.NOINC `($__internal_0_$__cuda_sm20_div_rn_f64_full) ;  /* 0x00000008005c7944 */ /* 0x000fea0003c00000 */
[----:B------:R-:W-:Y:S02]  /*1240*/  IMAD.MOV.U32 R8, RZ, RZ, R10 ;  /* 0x000000ffff087224 */ /* 0x000fe400078e000a */
[----:B------:R-:W-:-:S07]  /*1250*/  IMAD.MOV.U32 R9, RZ, RZ, R11 ;  /* 0x000000ffff097224 */ /* 0x000fce00078e000b */
.L_x_12:
[----:B------:R-:W-:Y:S05]  /*1260*/  BSYNC.RECONVERGENT B1 ;  /* 0x0000000000017941 */ /* 0x000fea0003800200 */
.L_x_11:
[----:B------:R-:W0:Y:S01]  /*1270*/  MUFU.RCP64H R11, R13 ;  /* 0x0000000d000b7308 */ /* 0x000e220000001800 */
[----:B------:R-:W-:Y:S01]  /*1280*/  MOV R10, 0x1 ;  /* 0x00000001000a7802 */ /* 0x000fe20000000f00 */
[----:B------:R-:W-:Y:S01]  /*1290*/  BSSY.RECONVERGENT B1, `(.L_x_13) ;  /* 0x0000013000017945 */ /* 0x000fe20003800200 */
[----:B------:R-:W-:-:S04]  /*12a0*/  FSETP.GEU.AND P1, PT, |R23|, 6.5827683646048100446e-37, PT ;  /* 0x036000001700780b */ /* 0x000fc80003f2e200 */
        /* <DEDUP_REMOVED lines=12> */
[----:B------:R-:W-:Y:S01]  /*1370*/  MOV R14, R12 ;  /* 0x0000000c000e7202 */ /* 0x000fe20000000f00 */
[----:B------:R-:W-:Y:S01]  /*1380*/  IMAD.MOV.U32 R19, RZ, RZ, R23 ;  /* 0x000000ffff137224 */ /* 0x000fe200078e0017 */
[----:B------:R-:W-:Y:S01]  /*1390*/  MOV R24, 0x13c0 ;  /* 0x000013c000187802 */ /* 0x000fe20000000f00 */
[----:B------:R-:W-:-:S07]  /*13a0*/  IMAD.MOV.U32 R15, RZ, RZ, R13 ;  /* 0x000000ffff0f7224 */ /* 0x000fce00078e000d */
[----:B------:R-:W-:Y:S05]  /*13b0*/  CALL.REL.NOINC `($__internal_0_$__cuda_sm20_div_rn_f64_full) ;  /* 0x0000000400fc7944 */ /* 0x000fea0003c00000 */
.L_x_14:
[----:B------:R-:W-:Y:S05]  /*13c0*/  BSYNC.RECONVERGENT B1 ;  /* 0x0000000000017941 */ /* 0x000fea0003800200 */
.L_x_13:
[----:B------:R-:W0:Y:S01]  /*13d0*/  LDC.64 R12, c[0x0][0x388] ;  /* 0x0000e200ff0c7b82 */ /* 0x000e220000000a00 */
[----:B------:R-:W1:Y:S01]  /*13e0*/  LDCU.64 UR6, c[0x0][0x390] ;  /* 0x00007200ff0677ac */ /* 0x000e620008000a00 */
[----:B------:R-:W-:Y:S01]  /*13f0*/  F2I.U32.F64.TRUNC R6, R6 ;  /* 0x0000000600067311 */ /* 0x000fe2000030d000 */
[----:B------:R-:W-:Y:S02]  /*1400*/  UMOV UR4, 0x3340 ;  /* 0x0000334000047882 */ /* 0x000fe40000000000 */
[----:B------:R-:W-:-:S05]  /*1410*/  IMAD.U32 R15, RZ, RZ, UR4 ;  /* 0x00000004ff0f7e24 */ /* 0x000fca000f8e00ff */
[----:B------:R-:W2:Y:S08]  /*1420*/  F2I.U32.F64.TRUNC R9, R8 ;  /* 0x0000000800097311 */ /* 0x000eb0000030d000 */
[----:B------:R-:W3:Y:S01]  /*1430*/  F2I.U32.F64.TRUNC R10, R10 ;  /* 0x0000000a000a7311 */ /* 0x000ee2000030d000 */
[C---:B-1----:R-:W-:Y:S01]  /*1440*/  IMAD R5, R4.reuse, UR6, R3 ;  /* 0x0000000604057c24 */ /* 0x042fe2000f8e0203 */
[----:B------:R-:W-:-:S03]  /*1450*/  IADD3 R4, PT, PT, R4, UR5, RZ ;  /* 0x0000000504047c10 */ /* 0x000fc6000fffe0ff */
[----:B0-----:R-:W-:Y:S01]  /*1460*/  IMAD.WIDE R12, R5, 0x4, R12 ;  /* 0x00000004050c7825 */ /* 0x001fe200078e020c */
[----:B--2---:R-:W-:Y:S02]  /*1470*/  PRMT R14, R6, 0x3340, R9 ;  /* 0x00003340060e7816 */ /* 0x004fe40000000009 */
[----:B------:R-:W-:Y:S02]  /*1480*/  ISETP.GE.AND P0, PT, R4, UR7, PT ;  /* 0x0000000704007c0c */ /* 0x000fe4000bf06270 */
[----:B---3--:R-:W-:-:S04]  /*1490*/  PRMT R15, R10, R15, 0xffff ;  /* 0x0000ffff0a0f7416 */ /* 0x008fc8000000000f */
[----:B------:R-:W-:-:S05]  /*14a0*/  PRMT R15, R14, 0x5410, R15 ;  /* 0x000054100e0f7816 */ /* 0x000fca000000000f */
[----:B------:R1:W-:Y:S02]  /*14b0*/  STG.E desc[UR8][R12.64], R15 ;  /* 0x0000000f0c007986 */ /* 0x0003e4000c101908 */
[----:B------:R-:W-:Y:S05]  /*14c0*/  @!P0 BRA `(.L_x_15) ;  /* 0xffffffec003c8947 */ /* 0x000fea000383ffff */
.L_x_2:
[----:B------:R-:W-:Y:S05]  /*14d0*/  BSYNC.RECONVERGENT B0 ;  /* 0x0000000000007941 */ /* 0x000fea0003800200 */
.L_x_1:
[----:B------:R-:W2:Y:S01]  /*14e0*/  LDCU UR4, c[0x0][0x360] ;  /* 0x00006c00ff0477ac */ /* 0x000ea20008000800 */
[----:B------:R-:W2:Y:S01]  /*14f0*/  LDC R4, c[0x0][0x370] ;  /* 0x0000dc00ff047b82 */ /* 0x000ea20000000800 */
[----:B------:R-:W3:Y:S01]  /*1500*/  LDCU UR6, c[0x0][0x390] ;  /* 0x00007200ff0677ac */ /* 0x000ee20008000800 */
[----:B--2---:R-:W-:-:S05]  /*1510*/  IMAD R3, R4, UR4, R3 ;  /* 0x0000000404037c24 */ /* 0x004fca000f8e0203 */
[----:B---3--:R-:W-:-:S13]  /*1520*/  ISETP.GE.AND P0, PT, R3, UR6, PT ;  /* 0x0000000603007c0c */ /* 0x008fda000bf06270 */
[----:B------:R-:W-:Y:S05]  /*1530*/  @!P0 BRA `(.L_x_16) ;  /* 0xffffffec000c8947 */ /* 0x000fea000383ffff */
[----:B------:R-:W-:Y:S05]  /*1540*/  EXIT ;  /* 0x000000000000794d */ /* 0x000fea0003800000 */
.L_x_0:
[----:B------:R-:W1:Y:S01]  /*1550*/  I2F.U32.RP R8, UR5 ;  /* 0x0000000500087d06 */ /* 0x000e620008209000 */
[----:B------:R-:W2:Y:S01]  /*1560*/  LDCU UR6, c[0x0][0x394] ;  /* 0x00007280ff0677ac */ /* 0x000ea20008000800 */
[----:B------:R-:W-:Y:S01]  /*1570*/  IADD3 R4, PT, PT, R0, UR5, RZ ;  /* 0x0000000500047c10 */ /* 0x000fe2000fffe0ff */
[----:B------:R-:W-:Y:S01]  /*1580*/  IMAD R9, RZ, RZ, -UR5 ;  /* 0x80000005ff097e24 */ /* 0x000fe2000f8e02ff */
[----:B------:R-:W-:Y:S02]  /*1590*/  ISETP.NE.U32.AND P2, PT, RZ, UR5, PT ;  /* 0x00000005ff007c0c */ /* 0x000fe4000bf45070 */
[----:B------:R-:W-:Y:S02]  /*15a0*/  CS2R R18, SRZ ;  /* 0x0000000000127805 */ /* 0x000fe4000001ff00 */
[----:B------:R-:W-:Y:S01]  /*15b0*/  MOV R24, 0x1710 ;  /* 0x0000171000187802 */ /* 0x000fe20000000f00 */
[----:B-1----:R-:W1:Y:S01]  /*15c0*/  MUFU.RCP R8, R8 ;  /* 0x0000000800087308 */ /* 0x002e620000001000 */
[----:B--2---:R-:W-:-:S02]  /*15d0*/  ISETP.GE.AND P0, PT, R4, UR6, PT ;  /* 0x0000000604007c0c */ /* 0x004fc4000bf06270 */
[----:B------:R-:W-:Y:S02]  /*15e0*/  VIMNMX R5, PT, PT, R4, UR6, !PT ;  /* 0x0000000604057c48 */ /* 0x000fe4000ffe0100 */
[----:B------:R-:W-:-:S04]  /*15f0*/  SEL R2, RZ, 0x1, P0 ;  /* 0x00000001ff027807 */ /* 0x000fc80000000000 */
[----:B------:R-:W-:Y:S01]  /*1600*/  IADD3 R5, PT, PT, R5, -R4, -R2 ;  /* 0x8000000405057210 */ /* 0x000fe20007ffe802 */
[----:B-1----:R-:W-:-:S04]  /*1610*/  VIADD R6, R8, 0xffffffe ;  /* 0x0ffffffe08067836 */ /* 0x002fc80000000000 */
[----:B------:R1:W2:Y:S02]  /*1620*/  F2I.FTZ.U32.TRUNC.NTZ R7, R6 ;  /* 0x0000000600077305 */ /* 0x0002a4000021f000 */
[----:B-1----:R-:W-:Y:S02]  /*1630*/  IMAD.MOV.U32 R6, RZ, RZ, RZ ;  /* 0x000000ffff067224 */ /* 0x002fe400078e00ff */
[----:B--2---:R-:W-:-:S04]  /*1640*/  IMAD R9, R9, R7, RZ ;  /* 0x0000000709097224 */ /* 0x004fc800078e02ff */
[----:B------:R-:W-:-:S06]  /*1650*/  IMAD.HI.U32 R8, R7, R9, R6 ;  /* 0x0000000907087227 */ /* 0x000fcc00078e0006 */
[----:B------:R-:W-:-:S05]  /*1660*/  IMAD.HI.U32 R7, R8, R5, RZ ;  /* 0x0000000508077227 */ /* 0x000fca00078e00ff */
[----:B------:R-:W-:-:S05]  /*1670*/  IADD3 R6, PT, PT, -R7, RZ, RZ ;  /* 0x000000ff07067210 */ /* 0x000fca0007ffe1ff */
[----:B------:R-:W-:-:S05]  /*1680*/  IMAD R5, R6, UR5, R5 ;  /* 0x0000000506057c24 */ /* 0x000fca000f8e0205 */
[----:B------:R-:W-:-:S13]  /*1690*/  ISETP.GE.U32.AND P0, PT, R5, UR5, PT ;  /* 0x0000000505007c0c */ /* 0x000fda000bf06070 */
[----:B------:R-:W-:Y:S01]  /*16a0*/  @P0 VIADD R5, R5, -UR5 ;  /* 0x8000000505050c36 */ /* 0x000fe20008000000 */
[----:B------:R-:W-:-:S04]  /*16b0*/  @P0 IADD3 R7, PT, PT, R7, 0x1, RZ ;  /* 0x0000000107070810 */ /* 0x000fc80007ffe0ff */
[----:B------:R-:W-:-:S13]  /*16c0*/  ISETP.GE.U32.AND P1, PT, R5, UR5, PT ;  /* 0x0000000505007c0c */ /* 0x000fda000bf26070 */
[----:B------:R-:W-:Y:S01]  /*16d0*/  @P1 VIADD R7, R7, 0x1 ;  /* 0x0000000107071836 */ /* 0x000fe20000000000 */
[----:B------:R-:W-:-:S04]  /*16e0*/  @!P2 LOP3.LUT R7, RZ, UR5, RZ, 0x33, !PT ;  /* 0x00000005ff07ac12 */ /* 0x000fc8000f8e33ff */
[----:B------:R-:W-:-:S07]  /*16f0*/  IADD3 R2, PT, PT, R2, R7, RZ ;  /* 0x0000000702027210 */ /* 0x000fce0007ffe0ff */
[----:B0-----:R-:W-:Y:S05]  /*1700*/  CALL.REL.NOINC `($__internal_0_$__cuda_sm20_div_rn_f64_full) ;  /* 0x0000000400287944 */ /* 0x001fea0003c00000 */
[----:B------:R-:W-:Y:S01]  /*1710*/  IMAD.MOV.U32 R6, RZ, RZ, R10 ;  /* 0x000000ffff067224 */ /* 0x000fe200078e000a */
[----:B------:R-:W-:Y:S01]  /*1720*/  MOV R7, R11 ;  /* 0x0000000b00077202 */ /* 0x000fe20000000f00 */
[----:B------:R-:W-:Y:S01]  /*1730*/  UMOV UR6, 0x3340 ;  /* 0x0000334000067882 */ /* 0x000fe20000000000 */
[----:B------:R-:W-:Y:S01]  /*1740*/  IADD3 R8, PT, PT, R4, UR5, RZ ;  /* 0x0000000504087c10 */ /* 0x000fe2000fffe0ff */
[----:B------:R-:W-:Y:S01]  /*1750*/  IMAD.U32 R10, RZ, RZ, UR6 ;  /* 0x00000006ff0a7e24 */ /* 0x000fe2000f8e00ff */
[----:B------:R0:W1:Y:S01]  /*1760*/  F2I.U32.F64.TRUNC R5, R6 ;  /* 0x0000000600057311 */ /* 0x000062000030d000 */
[----:B------:R-:W2:Y:S02]  /*1770*/  LDCU UR7, c[0x0][0x390] ;  /* 0x00007200ff0777ac */ /* 0x000ea40008000800 */
[----:B------:R-:W-:Y:S01]  /*1780*/  VIADD R11, R8, UR5 ;  /* 0x00000005080b7c36 */ /* 0x000fe20008000000 */
[----:B------:R-:W-:Y:S02]  /*1790*/  PRMT R9, R9, R10, 0xffff ;  /* 0x0000ffff09097416 */ /* 0x000fe4000000000a */
[----:B------:R-:W-:-:S07]  /*17a0*/  LOP3.LUT R10, R2, 0x3, RZ, 0xc0, !PT ;  /* 0x00000003020a7812 */ /* 0x000fce00078ec0ff */
.L_x_22:
[----:B---3--:R-:W3:Y:S01]  /*17b0*/  LDC R13, c[0x0][0x394] ;  /* 0x0000e500ff0d7b82 */ /* 0x008ee20000000800 */
[----:B------:R-:W-:Y:S01]  /*17c0*/  BSSY.RECONVERGENT B0, `(.L_x_17) ;  /* 0x0000039000007945 */ /* 0x000fe20003800200 */
[----:B---3--:R-:W-:-:S13]  /*17d0*/  ISETP.GE.AND P0, PT, R0, R13, PT ;  /* 0x0000000d0000720c */ /* 0x008fda0003f06270 */
[----:B0---4-:R-:W-:Y:S05]  /*17e0*/  @P0 BRA `(.L_x_18) ;  /* 0x0000000000d80947 */ /* 0x011fea0003800000 */
[----:B------:R-:W-:Y:S01]  /*17f0*/  ISETP.NE.AND P0, PT, R10, 0x3, PT ;  /* 0x000000030a00780c */ /* 0x000fe20003f05270 */
[----:B------:R-:W-:Y:S01]  /*1800*/  BSSY.RECONVERGENT B1, `(.L_x_19) ;  /* 0x000001a000017945 */ /* 0x000fe20003800200 */
[----:B------:R-:W-:Y:S02]  /*1810*/  ISETP.GE.U32.AND P1, PT, R2, 0x3, PT ;  /* 0x000000030200780c */ /* 0x000fe40003f26070 */
[----:B------:R-:W-:-:S09]  /*1820*/  MOV R12, R0 ;  /* 0x00000000000c7202 */ /* 0x000fd20000000f00 */
[----:B------:R-:W-:Y:S05]  /*1830*/  @!P0 BRA `(.L_x_20) ;  /* 0x0000000000588947 */ /* 0x000fea0003800000 */
[----:B------:R-:W3:Y:S01]  /*1840*/  LDC R16, c[0x0][0x390] ;  /* 0x0000e400ff107b82 */ /* 0x000ee20000000800 */
[----:B-1----:R-:W-:Y:S02]  /*1850*/  LOP3.LUT R12, R5, 0xffff, RZ, 0xc0, !PT ;  /* 0x0000ffff050c7812 */ /* 0x002fe400078ec0ff */
[----:B------:R-:W-:Y:S02]  /*1860*/  ISETP.NE.AND P0, PT, R10, RZ, PT ;  /* 0x000000ff0a00720c */ /* 0x000fe40003f05270 */
[----:B------:R-:W-:-:S03]  /*1870*/  PRMT R14, R12, 0x3340, R1 ;  /* 0x000033400c0e7816 */ /* 0x000fc60000000001 */
[----:B0-----:R-:W0:Y:S01]  /*1880*/  LDC.64 R6, c[0x0][0x388] ;  /* 0x0000e200ff067b82 */ /* 0x001e220000000a00 */
[----:B------:R-:W-:-:S04]  /*1890*/  PRMT R17, R14, 0x5410, R9 ;  /* 0x000054100e117816 */ /* 0x000fc80000000009 */
[----:B------:R-:W-:-:S04]  /*18a0*/  PRMT R17, R12, 0x7604, R17 ;  /* 0x000076040c117816 */ /* 0x000fc80000000011 */
[----:B------:R-:W-:Y:S01]  /*18b0*/  PRMT R19, R12, 0x7054, R17 ;  /* 0x000070540c137816 */ /* 0x000fe20000000011 */
[----:B------:R-:W-:Y:S02]  /*18c0*/  IMAD.MOV.U32 R12, RZ, RZ, R4 ;  /* 0x000000ffff0c7224 */ /* 0x000fe400078e0004 */
[----:B---3--:R-:W-:-:S04]  /*18d0*/  IMAD R15, R0, R16, R3 ;  /* 0x00000010000f7224 */ /* 0x008fc800078e0203 */
[----:B0-----:R-:W-:-:S05]  /*18e0*/  IMAD.WIDE R14, R15, 0x4, R6 ;  /* 0x000000040f0e7825 */ /* 0x001fca00078e0206 */
[----:B------:R3:W-:Y:S01]  /*18f0*/  STG.E desc[UR8][R14.64], R19 ;  /* 0x000000130e007986 */ /* 0x0007e2000c101908 */
[----:B------:R-:W-:Y:S05]  /*1900*/  @!P0 BRA `(.L_x_20) ;  /* 0x0000000000248947 */ /* 0x000fea0003800000 */
[----:B------:R-:W-:Y:S01]  /*1910*/  ISETP.NE.AND P0, PT, R10, 0x1, PT ;  /* 0x000000010a00780c */ /* 0x000fe20003f05270 */
[----:B---3--:R-:W-:Y:S01]  /*1920*/  IMAD R15, R4, R16, R3 ;  /* 0x00000010040f7224 */ /* 0x008fe200078e0203 */
[----:B------:R-:W-:-:S03]  /*1930*/  MOV R12, R8 ;  /* 0x00000008000c7202 */ /* 0x000fc60000000f00 */
[----:B------:R-:W-:-:S05]  /*1940*/  IMAD.WIDE R14, R15, 0x4, R6 ;  /* 0x000000040f0e7825 */ /* 0x000fca00078e0206 */
[----:B------:R4:W-:Y:S03]  /*1950*/  STG.E desc[UR8][R14.64], R19 ;  /* 0x000000130e007986 */ /* 0x0009e6000c101908 */
[----:B------:R-:W-:Y:S02]  /*1960*/  @P0 IMAD R17, R8, R16, R3 ;  /* 0x0000001008110224 */ /* 0x000fe400078e0203 */
[----:B------:R-:W-:Y:S02]  /*1970*/  @P0 IMAD.MOV.U32 R12, RZ, RZ, R11 ;  /* 0x000000ffff0c0224 */ /* 0x000fe400078e000b */
[----:B------:R-:W-:-:S05]  /*1980*/  @P0 IMAD.WIDE R6, R17, 0x4, R6 ;  /* 0x0000000411060825 */ /* 0x000fca00078e0206 */
[----:B------:R4:W-:Y:S02]  /*1990*/  @P0 STG.E desc[UR8][R6.64], R19 ;  /* 0x0000001306000986 */ /* 0x0009e4000c101908 */
.L_x_20:
[----:B--2---:R-:W-:Y:S05]  /*19a0*/  BSYNC.RECONVERGENT B1 ;  /* 0x0000000000017941 */ /* 0x004fea0003800200 */
.L_x_19:
[----:B------:R-:W-:Y:S05]  /*19b0*/  @!P1 BRA `(.L_x_18) ;  /* 0x0000000000649947 */ /* 0x000fea0003800000 */
[----:B0---4-:R-:W0:Y:S01]  /*19c0*/  LDC.64 R6, c[0x0][0x388] ;  /* 0x0000e200ff067b82 */ /* 0x011e220000000a00 */
[----:B------:R-:W-:Y:S01]  /*19d0*/  UMOV UR6, 0x3340 ;  /* 0x0000334000067882 */ /* 0x000fe20000000000 */
[----:B-1-3--:R-:W-:Y:S02]  /*19e0*/  LOP3.LUT R14, R5, 0xffff, RZ, 0xc0, !PT ;  /* 0x0000ffff050e7812 */ /* 0x00afe400078ec0ff */
[----:B------:R-:W-:Y:S02]  /*19f0*/  MOV R17, UR6 ;  /* 0x0000000600117c02 */ /* 0x000fe40008000f00 */
[C---:B------:R-:W-:Y:S02]  /*1a00*/  PRMT R15, R14.reuse, 0x3340, R14 ;  /* 0x000033400e0f7816 */ /* 0x040fe4000000000e */
[----:B------:R-:W-:-:S04]  /*1a10*/  PRMT R14, R14, R17, 0xffff ;  /* 0x0000ffff0e0e7416 */ /* 0x000fc80000000011 */
[----:B------:R-:W-:-:S07]  /*1a20*/  PRMT R23, R15, 0x5410, R14 ;  /* 0x000054100f177816 */ /* 0x000fce000000000e */
.L_x_21:
[C---:B0-----:R-:W-:Y:S02]  /*1a30*/  VIADD R14, R12.reuse, UR5 ;  /* 0x000000050c0e7c36 */ /* 0x041fe40008000000 */
[--C-:B------:R-:W-:Y:S02]  /*1a40*/  IMAD R15, R12, UR7, R3.reuse ;  /* 0x000000070c0f7c24 */ /* 0x100fe4000f8e0203 */
[C---:B------:R-:W-:Y:S01]  /*1a50*/  IMAD R17, R14.reuse, UR7, R3 ;  /* 0x000000070e117c24 */ /* 0x040fe2000f8e0203 */
[----:B------:R-:W-:Y:S01]  /*1a60*/  IADD3 R16, PT, PT, R14, UR5, RZ ;  /* 0x000000050e107c10 */ /* 0x000fe2000fffe0ff */
[----:B0-----:R-:W-:-:S04]  /*1a70*/  IMAD.WIDE R14, R15, 0x4, R6 ;  /* 0x000000040f0e7825 */ /* 0x001fc800078e0206 */
[C---:B------:R-:W-:Y:S01]  /*1a80*/  VIADD R22, R16.reuse, UR5 ;  /* 0x0000000510167c36 */ /* 0x040fe20008000000 */
[----:B------:R0:W-:Y:S01]  /*1a90*/  STG.E desc[UR8][R14.64], R23 ;  /* 0x000000170e007986 */ /* 0x0001e2000c101908 */
[--C-:B------:R-:W-:Y:S02]  /*1aa0*/  IMAD R19, R16, UR7, R3.reuse ;  /* 0x0000000710137c24 */ /* 0x100fe4000f8e0203 */
[C---:B------:R-:W-:Y:S01]  /*1ab0*/  IMAD R21, R22.reuse, UR7, R3 ;  /* 0x0000000716157c24 */ /* 0x040fe2000f8e0203 */
[----:B------:R-:W-:Y:S01]  /*1ac0*/  IADD3 R12, PT, PT, R22, UR5, RZ ;  /* 0x00000005160c7c10 */ /* 0x000fe2000fffe0ff */
[----:B------:R-:W-:-:S03]  /*1ad0*/  IMAD.WIDE R16, R17, 0x4, R6 ;  /* 0x0000000411107825 */ /* 0x000fc600078e0206 */
[----:B------:R-:W-:Y:S01]  /*1ae0*/  ISETP.GE.AND P0, PT, R12, R13, PT ;  /* 0x0000000d0c00720c */ /* 0x000fe20003f06270 */
[--C-:B------:R-:W-:Y:S01]  /*1af0*/  IMAD.WIDE R18, R19, 0x4, R6.reuse ;  /* 0x0000000413127825 */ /* 0x100fe200078e0206 */
[----:B------:R0:W-:Y:S03]  /*1b00*/  STG.E desc[UR8][R16.64], R23 ;  /* 0x0000001710007986 */ /* 0x0001e6000c101908 */
[----:B------:R-:W-:Y:S01]  /*1b10*/  IMAD.WIDE R20, R21, 0x4, R6 ;  /* 0x0000000415147825 */ /* 0x000fe200078e0206 */
[----:B------:R0:W-:Y:S04]  /*1b20*/  STG.E desc[UR8][R18.64], R23 ;  /* 0x0000001712007986 */ /* 0x0001e8000c101908 */
[----:B------:R0:W-:Y:S03]  /*1b30*/  STG.E desc[UR8][R20.64], R23 ;  /* 0x0000001714007986 */ /* 0x0001e6000c101908 */
[----:B------:R-:W-:Y:S05]  /*1b40*/  @!P0 BRA `(.L_x_21) ;  /* 0xfffffffc00b88947 */ /* 0x000fea000383ffff */
.L_x_18:
[----:B--2---:R-:W-:Y:S05]  /*1b50*/  BSYNC.RECONVERGENT B0 ;  /* 0x0000000000007941 */ /* 0x004fea0003800200 */
.L_x_17:
[----:B------:R-:W2:Y:S01]  /*1b60*/  LDCU UR6, c[0x0][0x390] ;  /* 0x00007200ff0677ac */ /* 0x000ea20008000800 */
[----:B------:R-:W-:-:S05]  /*1b70*/  VIADD R3, R3, UR4 ;  /* 0x0000000403037c36 */ /* 0x000fca0008000000 */
[----:B--2---:R-:W-:-:S13]  /*1b80*/  ISETP.GE.AND P0, PT, R3, UR6, PT ;  /* 0x0000000603007c0c */ /* 0x004fda000bf06270 */
[----:B------:R-:W-:Y:S05]  /*1b90*/  @!P0 BRA `(.L_x_22) ;  /* 0xfffffffc00048947 */ /* 0x000fea000383ffff */
[----:B------:R-:W-:Y:S05]  /*1ba0*/  EXIT ;  /* 0x000000000000794d */ /* 0x000fea0003800000 */
        .weak           $__internal_0_$__cuda_sm20_div_rn_f64_full
        .type           $__internal_0_$__cuda_sm20_div_rn_f64_full,@function
        .size           $__internal_0_$__cuda_sm20_div_rn_f64_full,(.L_x_29 - $__internal_0_$__cuda_sm20_div_rn_f64_full)
$__internal_0_$__cuda_sm20_div_rn_f64_full:
[C---:B------:R-:W-:Y:S01]  /*1bb0*/  FSETP.GEU.AND P0, PT, |R15|.reuse, 1.469367938527859385e-39, PT ;  /* 0x001000000f00780b */ /* 0x040fe20003f0e200 */
[----:B------:R-:W-:Y:S01]  /*1bc0*/  IMAD.MOV.U32 R26, RZ, RZ, 0x1 ;  /* 0x00000001ff1a7424 */ /* 0x000fe200078e00ff */
[----:B------:R-:W-:Y:S01]  /*1bd0*/  LOP3.LUT R10, R15, 0x800fffff, RZ, 0xc0, !PT ;  /* 0x800fffff0f0a7812 */ /* 0x000fe200078ec0ff */
[----:B------:R-:W-:Y:S01]  /*1be0*/  BSSY.RECONVERGENT B2, `(.L_x_23) ;  /* 0x0000055000027945 */ /* 0x000fe20003800200 */
[C---:B------:R-:W-:Y:S02]  /*1bf0*/  FSETP.GEU.AND P2, PT, |R19|.reuse, 1.469367938527859385e-39, PT ;  /* 0x001000001300780b */ /* 0x040fe40003f4e200 */
[----:B------:R-:W-:Y:S02]  /*1c00*/  LOP3.LUT R11, R10, 0x3ff00000, RZ, 0xfc, !PT ;  /* 0x3ff000000a0b7812 */ /* 0x000fe400078efcff */
[----:B------:R-:W-:Y:S02]  /*1c10*/  MOV R10, R14 ;  /* 0x0000000e000a7202 */ /* 0x000fe40000000f00 */
[----:B------:R-:W-:-:S02]  /*1c20*/  LOP3.LUT R5, R19, 0x7ff00000, RZ, 0xc0, !PT ;  /* 0x7ff0000013057812 */ /* 0x000fc400078ec0ff */
[----:B------:R-:W-:Y:S01]  /*1c30*/  LOP3.LUT R32, R15, 0x7ff00000, RZ, 0xc0, !PT ;  /* 0x7ff000000f207812 */ /* 0x000fe200078ec0ff */
[----:B------:R-:W-:-:S03]  /*1c40*/  @!P0 DMUL R10, R14, 8.98846567431157953865e+307 ;  /* 0x7fe000000e0a8828 */ /* 0x000fc60000000000 */
[----:B------:R-:W-:Y:S02]  /*1c50*/  ISETP.GE.U32.AND P1, PT, R5, R32, PT ;  /* 0x000000200500720c */ /* 0x000fe40003f26070 */
[----:B------:R-:W-:Y:S01]  /*1c60*/  @!P2 LOP3.LUT R28, R15, 0x7ff00000, RZ, 0xc0, !PT ;  /* 0x7ff000000f1ca812 */ /* 0x000fe200078ec0ff */
[----:B------:R-:W0:Y:S01]  /*1c70*/  MUFU.RCP64H R27, R11 ;  /* 0x0000000b001b7308 */ /* 0x000e220000001800 */
[----:B------:R-:W-:Y:S02]  /*1c80*/  @!P2 MOV R30, RZ ;  /* 0x000000ff001ea202 */ /* 0x000fe40000000f00 */
[----:B------:R-:W-:Y:S02]  /*1c90*/  @!P2 ISETP.GE.U32.AND P3, PT, R5, R28, PT ;  /* 0x0000001c0500a20c */ /* 0x000fe40003f66070 */
[----:B------:R-:W-:Y:S02]  /*1ca0*/  MOV R28, 0x1ca00000 ;  /* 0x1ca00000001c7802 */ /* 0x000fe40000000f00 */
[----:B------:R-:W-:-:S02]  /*1cb0*/  @!P0 LOP3.LUT R32, R11, 0x7ff00000, RZ, 0xc0, !PT ;  /* 0x7ff000000b208812 */ /* 0x000fc400078ec0ff */
[----:B------:R-:W-:-:S03]  /*1cc0*/  @!P2 SEL R25, R28, 0x63400000, !P3 ;  /* 0x634000001c19a807 */ /* 0x000fc60005800000 */
[----:B------:R-:W-:Y:S01]  /*1cd0*/  VIADD R34, R32, 0xffffffff ;  /* 0xffffffff20227836 */ /* 0x000fe20000000000 */
[----:B------:R-:W-:Y:S01]  /*1ce0*/  @!P2 LOP3.LUT R25, R25, 0x80000000, R19, 0xf8, !PT ;  /* 0x800000001919a812 */ /* 0x000fe200078ef813 */
[----:B0-----:R-:W-:-:S03]  /*1cf0*/  DFMA R20, R26, -R10, 1 ;  /* 0x3ff000001a14742b */ /* 0x001fc6000000080a */
[----:B------:R-:W-:Y:S01]  /*1d00*/  @!P2 LOP3.LUT R31, R25, 0x100000, RZ, 0xfc, !PT ;  /* 0x00100000191fa812 */ /* 0x000fe200078efcff */
[----:B------:R-:W-:-:S04]  /*1d10*/  IMAD.MOV.U32 R25, RZ, RZ, R5 ;  /* 0x000000ffff197224 */ /* 0x000fc800078e0005 */
[----:B------:R-:W-:-:S08]  /*1d20*/  DFMA R20, R20, R20, R20 ;  /* 0x000000141414722b */ /* 0x000fd00000000014 */
[----:B------:R-:W-:Y:S01]  /*1d30*/  DFMA R26, R26, R20, R26 ;  /* 0x000000141a1a722b */ /* 0x000fe2000000001a */
[----:B------:R-:W-:Y:S01]  /*1d40*/  SEL R21, R28, 0x63400000, !P1 ;  /* 0x634000001c157807 */ /* 0x000fe20004800000 */
[----:B------:R-:W-:-:S03]  /*1d50*/  IMAD.MOV.U32 R20, RZ, RZ, R18 ;  /* 0x000000ffff147224 */ /* 0x000fc600078e0012 */
[----:B------:R-:W-:-:S03]  /*1d60*/  LOP3.LUT R21, R21, 0x800fffff, R19, 0xf8, !PT ;  /* 0x800fffff15157812 */ /* 0x000fc600078ef813 */
[----:B------:R-:W-:-:S03]  /*1d70*/  DFMA R28, R26, -R10, 1 ;  /* 0x3ff000001a1c742b */ /* 0x000fc6000000080a */
[----:B------:R-:W-:-:S05]  /*1d80*/  @!P2 DFMA R20, R20, 2, -R30 ;  /* 0x400000001414a82b */ /* 0x000fca000000081e */
[----:B------:R-:W-:-:S05]  /*1d90*/  DFMA R28, R26, R28, R26 ;  /* 0x0000001c1a1c722b */ /* 0x000fca000000001a */
[----:B------:R-:W-:-:S03]  /*1da0*/  @!P2 LOP3.LUT R25, R21, 0x7ff00000, RZ, 0xc0, !PT ;  /* 0x7ff000001519a812 */ /* 0x000fc600078ec0ff */
[----:B------:R-:W-:Y:S01]  /*1db0*/  DMUL R26, R28, R20 ;  /* 0x000000141c1a7228 */ /* 0x000fe20000000000 */
[----:B------:R-:W-:-:S04]  /*1dc0*/  IADD3 R33, PT, PT, R25, -0x1, RZ ;  /* 0xffffffff19217810 */ /* 0x000fc80007ffe0ff */
[----:B------:R-:W-:-:S03]  /*1dd0*/  ISETP.GT.U32.AND P0, PT, R33, 0x7feffffe, PT ;  /* 0x7feffffe2100780c */ /* 0x000fc60003f04070 */
[----:B------:R-:W-:Y:S01]  /*1de0*/  DFMA R30, R26, -R10, R20 ;  /* 0x8000000a1a1e722b */ /* 0x000fe20000000014 */
[----:B------:R-:W-:-:S07]  /*1df0*/  ISETP.GT.U32.OR P0, PT, R34, 0x7feffffe, P0 ;  /* 0x7feffffe2200780c */ /* 0x000fce0000704470 */
[----:B------:R-:W-:-:S06]  /*1e00*/  DFMA R30, R28, R30, R26 ;  /* 0x0000001e1c1e722b */ /* 0x000fcc000000001a */
[----:B------:R-:W-:Y:S05]  /*1e10*/  @P0 BRA `(.L_x_24) ;  /* 0x0000000000700947 */ /* 0x000fea0003800000 */
[----:B------:R-:W-:Y:S02]  /*1e20*/  LOP3.LUT R26, R15, 0x7ff00000, RZ, 0xc0, !PT ;  /* 0x7ff000000f1a7812 */ /* 0x000fe400078ec0ff */
[----:B------:R-:W-:Y:S02]  /*1e30*/  MOV R19, 0x1ca00000 ;  /* 0x1ca0000000137802 */ /* 0x000fe40000000f00 */
[CC--:B------:R-:W-:Y:S02]  /*1e40*/  VIADDMNMX R18, R5.reuse, -R26.reuse, 0xb9600000, !PT ;  /* 0xb960000005127446 */ /* 0x0c0fe4000780091a */
[----:B------:R-:W-:Y:S02]  /*1e50*/  ISETP.GE.U32.AND P0, PT, R5, R26, PT ;  /* 0x0000001a0500720c */ /* 0x000fe40003f06070 */
[----:B------:R-:W-:Y:S02]  /*1e60*/  VIMNMX R5, PT, PT, R18, 0x46a00000, PT ;  /* 0x46a0000012057848 */ /* 0x000fe40003fe0100 */
[----:B------:R-:W-:-:S05]  /*1e70*/  SEL R18, R19, 0x63400000, !P0 ;  /* 0x6340000013127807 */ /* 0x000fca0004000000 */
[----:B------:R-:W-:Y:S02]  /*1e80*/  IMAD.IADD R5, R5, 0x1, -R18 ;  /* 0x0000000105057824 */ /* 0x000fe400078e0a12 */
[----:B------:R-:W-:-:S03]  /*1e90*/  IMAD.MOV.U32 R18, RZ, RZ, RZ ;  /* 0x000000ffff127224 */ /* 0x000fc600078e00ff */
[----:B------:R-:W-:-:S06]  /*1ea0*/  IADD3 R19, PT, PT, R5, 0x7fe00000, RZ ;  /* 0x7fe0000005137810 */ /* 0x000fcc0007ffe0ff */
[----:B------:R-:W-:-:S10]  /*1eb0*/  DMUL R26, R30, R18 ;  /* 0x000000121e1a7228 */ /* 0x000fd40000000000 */
[----:B------:R-:W-:-:S13]  /*1ec0*/  FSETP.GTU.AND P0, PT, |R27|, 1.469367938527859385e-39, PT ;  /* 0x001000001b00780b */ /* 0x000fda0003f0c200 */
[----:B------:R-:W-:Y:S05]  /*1ed0*/  @P0 BRA `(.L_x_25) ;  /* 0x0000000000940947 */ /* 0x000fea0003800000 */
[----:B------:R-:W-:Y:S01]  /*1ee0*/  DFMA R10, R30, -R10, R20 ;  /* 0x8000000a1e0a722b */ /* 0x000fe20000000014 */
[----:B------:R-:W-:-:S09]  /*1ef0*/  MOV R18, RZ ;  /* 0x000000ff00127202 */ /* 0x000fd20000000f00 */
[C---:B------:R-:W-:Y:S02]  /*1f00*/  FSETP.NEU.AND P0, PT, R11.reuse, RZ, PT ;  /* 0x000000ff0b00720b */ /* 0x040fe40003f0d000 */
[----:B------:R-:W-:-:S04]  /*1f10*/  LOP3.LUT R15, R11, 0x80000000, R15, 0x48, !PT ;  /* 0x800000000b0f7812 */ /* 0x000fc800078e480f */
[----:B------:R-:W-:-:S07]  /*1f20*/  LOP3.LUT R19, R15, R19, RZ, 0xfc, !PT ;  /* 0x000000130f137212 */ /* 0x000fce00078efcff */
[----:B------:R-:W-:Y:S05]  /*1f30*/  @!P0 BRA `(.L_x_25) ;  /* 0x00000000007c8947 */ /* 0x000fea0003800000 */
[----:B------:R-:W-:Y:S01]  /*1f40*/  IMAD.MOV R11, RZ, RZ, -R5 ;  /* 0x000000ffff0b7224 */ /* 0x000fe200078e0a05 */
[----:B------:R-:W-:Y:S01]  /*1f50*/  MOV R10, RZ ;  /* 0x000000ff000a7202 */ /* 0x000fe20000000f00 */
[----:B------:R-:W-:Y:S01]  /*1f60*/  DMUL.RP R18, R30, R18 ;  /* 0x000000121e127228 */ /* 0x000fe20000008000 */
[----:B------:R-:W-:-:S04]  /*1f70*/  IADD3 R5, PT, PT, -R5, -0x43300000, RZ ;  /* 0xbcd0000005057810 */ /* 0x000fc80007ffe1ff */
[----:B------:R-:W-:-:S05]  /*1f80*/  DFMA R10, R26, -R10, R30 ;  /* 0x8000000a1a0a722b */ /* 0x000fca000000001e */
[----:B------:R-:W-:-:S05]  /*1f90*/  LOP3.LUT R15, R19, R15, RZ, 0x3c, !PT ;  /* 0x0000000f130f7212 */ /* 0x000fca00078e3cff */
[----:B------:R-:W-:-:S04]  /*1fa0*/  FSETP.NEU.AND P0, PT, |R11|, R5, PT ;  /* 0x000000050b00720b */ /* 0x000fc80003f0d200 */
[----:B------:R-:W-:Y:S02]  /*1fb0*/  FSEL R26, R18, R26, !P0 ;  /* 0x0000001a121a7208 */ /* 0x000fe40004000000 */
[----:B------:R-:W-:Y:S01]  /*1fc0*/  FSEL R27, R15, R27, !P0 ;  /* 0x0000001b0f1b7208 */ /* 0x000fe20004000000 */
[----:B------:R-:W-:Y:S06]  /*1fd0*/  BRA `(.L_x_25) ;  /* 0x0000000000547947 */ /* 0x000fec0003800000 */
.L_x_24:
[----:B------:R-:W-:-:S14]  /*1fe0*/  DSETP.NAN.AND P0, PT, R18, R18, PT ;  /* 0x000000121200722a */ /* 0x000fdc0003f08000 */
[----:B------:R-:W-:Y:S05]  /*1ff0*/  @P0 BRA `(.L_x_26) ;  /* 0x0000000000440947 */ /* 0x000fea0003800000 */
[----:B------:R-:W-:-:S14]  /*2000*/  DSETP.NAN.AND P0, PT, R14, R14, PT ;  /* 0x0000000e0e00722a */ /* 0x000fdc0003f08000 */
[----:B------:R-:W-:Y:S05]  /*2010*/  @P0 BRA `(.L_x_27) ;  /* 0x0000000000300947 */ /* 0x000fea0003800000 */
[----:B------:R-:W-:Y:S01]  /*2020*/  ISETP.NE.AND P0, PT, R25, R32, PT ;  /* 0x000000201900720c */ /* 0x000fe20003f05270 */
[----:B------:R-:W-:Y:S01]  /*2030*/  IMAD.MOV.U32 R26, RZ, RZ, 0x0 ;  /* 0x00000000ff1a7424 */ /* 0x000fe200078e00ff */
[----:B------:R-:W-:-:S11]  /*2040*/  MOV R27, 0xfff80000 ;  /* 0xfff80000001b7802 */ /* 0x000fd60000000f00 */
[----:B------:R-:W-:Y:S05]  /*2050*/  @!P0 BRA `(.L_x_25) ;  /* 0x0000000000348947 */ /* 0x000fea0003800000 */
[----:B------:R-:W-:Y:S02]  /*2060*/  ISETP.NE.AND P0, PT, R25, 0x7ff00000, PT ;  /* 0x7ff000001900780c */ /* 0x000fe40003f05270 */
[----:B------:R-:W-:Y:S02]  /*2070*/  LOP3.LUT R27, R19, 0x80000000, R15, 0x48, !PT ;  /* 0x80000000131b7812 */ /* 0x000fe400078e480f */
[----:B------:R-:W-:-:S13]  /*2080*/  ISETP.EQ.OR P0, PT, R32, RZ, !P0 ;  /* 0x000000ff2000720c */ /* 0x000fda0004702670 */
[----:B------:R-:W-:Y:S01]  /*2090*/  @P0 LOP3.LUT R5, R27, 0x7ff00000, RZ, 0xfc, !PT ;  /* 0x7ff000001b050812 */ /* 0x000fe200078efcff */
[----:B------:R-:W-:Y:S01]  /*20a0*/  @!P0 IMAD.MOV.U32 R26, RZ, RZ, RZ ;  /* 0x000000ffff1a8224 */ /* 0x000fe200078e00ff */
[----:B------:R-:W-:-:S03]  /*20b0*/  @P0 MOV R26, RZ ;  /* 0x000000ff001a0202 */ /* 0x000fc60000000f00 */
[----:B------:R-:W-:Y:S01]  /*20c0*/  @P0 IMAD.MOV.U32 R27, RZ, RZ, R5 ;  /* 0x000000ffff1b0224 */ /* 0x000fe200078e0005 */
[----:B------:R-:W-:Y:S06]  /*20d0*/  BRA `(.L_x_25) ;  /* 0x0000000000147947 */ /* 0x000fec0003800000 */
.L_x_27:
[----:B------:R-:W-:Y:S02]  /*20e0*/  LOP3.LUT R27, R15, 0x80000, RZ, 0xfc, !PT ;  /* 0x000800000f1b7812 */ /* 0x000fe400078efcff */
[----:B------:R-:W-:Y:S01]  /*20f0*/  MOV R26, R14 ;  /* 0x0000000e001a7202 */ /* 0x000fe20000000f00 */
[----:B------:R-:W-:Y:S06]  /*2100*/  BRA `(.L_x_25) ;  /* 0x0000000000087947 */ /* 0x000fec0003800000 */
.L_x_26:
[----:B------:R-:W-:Y:S01]  /*2110*/  LOP3.LUT R27, R19, 0x80000, RZ, 0xfc, !PT ;  /* 0x00080000131b7812 */ /* 0x000fe200078efcff */
[----:B------:R-:W-:-:S07]  /*2120*/  IMAD.MOV.U32 R26, RZ, RZ, R18 ;  /* 0x000000ffff1a7224 */ /* 0x000fce00078e0012 */
.L_x_25:
[----:B------:R-:W-:Y:S05]  /*2130*/  BSYNC.RECONVERGENT B2 ;  /* 0x0000000000027941 */ /* 0x000fea0003800200 */
.L_x_23:
[----:B------:R-:W-:Y:S01]  /*2140*/  HFMA2 R25, -RZ, RZ, 0, 0 ;  /* 0x00000000ff197431 */ /* 0x000fe200000001ff */
[----:B------:R-:W-:Y:S01]  /*2150*/  MOV R10, R26 ;  /* 0x0000001a000a7202 */ /* 0x000fe20000000f00 */
[----:B------:R-:W-:Y:S02]  /*2160*/  IMAD.MOV.U32 R11, RZ, RZ, R27 ;  /* 0x000000ffff0b7224 */ /* 0x000fe400078e001b */
[----:B------:R-:W-:Y:S05]  /*2170*/  RET.REL.NODEC R24 `(_Z8ssaa_gpuPK6uchar4PS_iii) ;  /* 0xffffffdc18a07950 */ /* 0x000fea0003c3ffff */
.L_x_28:
[----:B------:R-:W-:-:S00]  /*2180*/  BRA `(.L_x_28) ;  /* 0xfffffffc00fc7947 */ /* 0x000fc0000383ffff */
[----:B------:R-:W-:-:S00]  /*2190*/  NOP ;  /* 0x0000000000007918 */ /* 0x000fc00000000000 */
        /* <DEDUP_REMOVED lines=14> */
.L_x_29:


//--------------------- .nv.shared.reserved.0     --------------------------
	.section	.nv.shared.reserved.0,"aw",@nobits
	.weak		__nv_reservedSMEM_offset_0_alias
	.size		__nv_reservedSMEM_offset_0_alias, 0, 64
	.other		__nv_reservedSMEM_offset_0_alias,@"STO_CUDA_RESERVED_SHARED STV_DEFAULT"
__nv_reservedSMEM_offset_0_alias:
	.zero		0
	.zero		64


//--------------------- .nv.constant0._Z8ssaa_gpuPK6uchar4PS_iii --------------------------
	.section	.nv.constant0._Z8ssaa_gpuPK6uchar4PS_iii,"a",@progbits
	.sectionflags	@""
	.align	4
.nv.constant0._Z8ssaa_gpuPK6uchar4PS_iii:
	.zero		924


//--------------------- SYMBOLS --------------------------

	.type		.nv.reservedSmem.offset0,@object
	.size		.nv.reservedSmem.offset0,0x4
